// auto-generated by cutlass_sweep.gemm — config: {"arch": "sm_90", "cluster_m": 2, "cluster_n": 2, "dtype": "e4m3", "stages": 4, "tile_k": 128, "tile_m": 64, "tile_n": 256}
#include "cutlass/cutlass.h"
#include "cutlass/gemm/collective/collective_builder.hpp"
#include "cutlass/gemm/device/gemm_universal_adapter.h"
#include "cutlass/gemm/kernel/gemm_universal.hpp"
#include "cutlass/epilogue/collective/collective_builder.hpp"

using ElemA = cutlass::float_e4m3_t;
using ElemB = cutlass::float_e4m3_t;
using ElemCD = cutlass::float_e4m3_t;
using Acc  = float;
using TileShape    = cute::Shape<cute::_64, cute::_256, cute::_128>;
using ClusterShape = cute::Shape<cute::_2, cute::_2, cute::_1>;

using CollectiveEpilogue = typename cutlass::epilogue::collective::CollectiveBuilder<
    cutlass::arch::Sm90, cutlass::arch::OpClassTensorOp,
    TileShape, ClusterShape,
    cutlass::epilogue::collective::EpilogueTileAuto,
    Acc, Acc,
    ElemCD, cutlass::layout::RowMajor, 128 / cutlass::sizeof_bits<ElemCD>::value,
    ElemCD, cutlass::layout::RowMajor, 128 / cutlass::sizeof_bits<ElemCD>::value,
    cutlass::epilogue::collective::EpilogueScheduleAuto
  >::CollectiveOp;

using CollectiveMainloop = typename cutlass::gemm::collective::CollectiveBuilder<
    cutlass::arch::Sm90, cutlass::arch::OpClassTensorOp,
    ElemA, cutlass::layout::RowMajor, 128 / cutlass::sizeof_bits<ElemA>::value,
    ElemB, cutlass::layout::ColumnMajor, 128 / cutlass::sizeof_bits<ElemB>::value,
    Acc,
    TileShape, ClusterShape,
    cutlass::gemm::collective::StageCount<4>,
    cutlass::gemm::collective::KernelScheduleAuto
  >::CollectiveOp;

using GemmKernel = cutlass::gemm::kernel::GemmUniversal<
    cute::Shape<int,int,int,int>,
    CollectiveMainloop,
    CollectiveEpilogue
>;
using Gemm = cutlass::gemm::device::GemmUniversalAdapter<GemmKernel>;

// Force the device kernel symbol into the cubin without needing a host main.
auto* _anchor = &cutlass::device_kernel<GemmKernel>;


// ===== COMPILED SASS (sm_90a) =====

	.target	sm_90a

	.elftype	@"ET_EXEC"


//--------------------- .note.nv.tkinfo           --------------------------
	.section	.note.nv.tkinfo,"",@"SHT_NOTE"
	.sectionflags	@"SHF_NOTE_NV_TKINFO"
	.tkinfo
        /*0018*/ 	.word	0x00000002
        /*0030*/ 	.string	""
        /*0030*/ 	.string	"ptxas"
        /*0030*/ 	.string	"Cuda compilation tools, release 13.0, V13.0.88"
        /*0030*/ 	.string	"Build cuda_13.0.r13.0/compiler.36424714_0"
        /*0030*/ 	.string	"-arch sm_90a -m 64 "



//--------------------- .note.nv.cuinfo           --------------------------
	.section	.note.nv.cuinfo,"",@"SHT_NOTE"
	.sectionflags	@"SHF_NOTE_NV_CUINFO"
        /*0018*/ 	.short	0x0002
        /*001a*/ 	.short	0x005a
        /*001c*/ 	.short	0x0082
	.zero		2


//--------------------- .nv.info                  --------------------------
	.section	.nv.info,"",@"SHT_CUDA_INFO"
	.align	4


	//----- nvinfo : EIATTR_REGCOUNT
	.align		4
        /*0000*/ 	.byte	0x04, 0x2f
        /*0002*/ 	.short	(.L_12 - .L_11)
	.align		4
.L_11:
        /*0004*/ 	.word	index@(_ZN7cutlass13device_kernelINS_4gemm6kernel13GemmUniversalIN4cute5tupleIJiiiiEEENS1_10collective13CollectiveMmaINS1_37MainloopSm90TmaGmmaWarpSpecializedFP8ILi4ENS5_IJNS4_1CILi2EEESB_NSA_ILi1EEEEEENS1_32KernelTmaWarpSpecializedPingpongEEENS5_IJNSA_ILi64EEENSA_ILi256EEENSA_ILi128EEEEEENS_12float_e4m3_tENS5_IJlSC_lEEESK_SL_NS4_8TiledMMAINS4_8MMA_AtomIJNS4_4SM904GMMA31MMA_64x256x32_F32E4M3E4M3_SS_TNILNSP_7ScaleInE1ELSR_1EEEEEENS4_6LayoutINS5_IJSC_SC_SC_EEENS5_IJNSA_ILi0EEESW_SW_EEEEENS5_IJNS4_10UnderscoreESZ_SZ_EEEEENS4_23SM90_TMA_LOAD_MULTICASTENS4_14ComposedLayoutINS4_7SwizzleILi3ELi4ELi3EEENS4_18smem_ptr_flag_bitsILi8EEENSU_INS5_IJNSA_ILi8EEESI_EEENS5_IJSI_SC_EEEEEEEvNS4_8identityES12_S1C_vS1D_EENS_8epilogue10collective6detail29Sm90TmaWarpSpecializedAdapterINS1G_15DefaultEpilogueISK_SL_SL_NS1F_6thread17LinearCombinationISK_Li1EffLNS1K_9ScaleType4KindE0ELNS_15FloatRoundStyleE2ESK_EENS1_15EpilogueDefaultEEEEEvvEEEEvNT_6ParamsE)
        /*0008*/ 	.word	0x000000a8


	//----- nvinfo : EIATTR_FRAME_SIZE
	.align		4
.L_12:
        /*000c*/ 	.byte	0x04, 0x11
        /*000e*/ 	.short	(.L_14 - .L_13)
	.align		4
.L_13:
        /*0010*/ 	.word	index@(_ZN7cutlass13device_kernelINS_4gemm6kernel13GemmUniversalIN4cute5tupleIJiiiiEEENS1_10collective13CollectiveMmaINS1_37MainloopSm90TmaGmmaWarpSpecializedFP8ILi4ENS5_IJNS4_1CILi2EEESB_NSA_ILi1EEEEEENS1_32KernelTmaWarpSpecializedPingpongEEENS5_IJNSA_ILi64EEENSA_ILi256EEENSA_ILi128EEEEEENS_12float_e4m3_tENS5_IJlSC_lEEESK_SL_NS4_8TiledMMAINS4_8MMA_AtomIJNS4_4SM904GMMA31MMA_64x256x32_F32E4M3E4M3_SS_TNILNSP_7ScaleInE1ELSR_1EEEEEENS4_6LayoutINS5_IJSC_SC_SC_EEENS5_IJNSA_ILi0EEESW_SW_EEEEENS5_IJNS4_10UnderscoreESZ_SZ_EEEEENS4_23SM90_TMA_LOAD_MULTICASTENS4_14ComposedLayoutINS4_7SwizzleILi3ELi4ELi3EEENS4_18smem_ptr_flag_bitsILi8EEENSU_INS5_IJNSA_ILi8EEESI_EEENS5_IJSI_SC_EEEEEEEvNS4_8identityES12_S1C_vS1D_EENS_8epilogue10collective6detail29Sm90TmaWarpSpecializedAdapterINS1G_15DefaultEpilogueISK_SL_SL_NS1F_6thread17LinearCombinationISK_Li1EffLNS1K_9ScaleType4KindE0ELNS_15FloatRoundStyleE2ESK_EENS1_15EpilogueDefaultEEEEEvvEEEEvNT_6ParamsE)
        /*0014*/ 	.word	0x00000110


	//----- nvinfo : EIATTR_MIN_STACK_SIZE
	.align		4
.L_14:
        /*0018*/ 	.byte	0x04, 0x12
        /*001a*/ 	.short	(.L_16 - .L_15)
	.align		4
.L_15:
        /*001c*/ 	.word	index@(_ZN7cutlass13device_kernelINS_4gemm6kernel13GemmUniversalIN4cute5tupleIJiiiiEEENS1_10collective13CollectiveMmaINS1_37MainloopSm90TmaGmmaWarpSpecializedFP8ILi4ENS5_IJNS4_1CILi2EEESB_NSA_ILi1EEEEEENS1_32KernelTmaWarpSpecializedPingpongEEENS5_IJNSA_ILi64EEENSA_ILi256EEENSA_ILi128EEEEEENS_12float_e4m3_tENS5_IJlSC_lEEESK_SL_NS4_8TiledMMAINS4_8MMA_AtomIJNS4_4SM904GMMA31MMA_64x256x32_F32E4M3E4M3_SS_TNILNSP_7ScaleInE1ELSR_1EEEEEENS4_6LayoutINS5_IJSC_SC_SC_EEENS5_IJNSA_ILi0EEESW_SW_EEEEENS5_IJNS4_10UnderscoreESZ_SZ_EEEEENS4_23SM90_TMA_LOAD_MULTICASTENS4_14ComposedLayoutINS4_7SwizzleILi3ELi4ELi3EEENS4_18smem_ptr_flag_bitsILi8EEENSU_INS5_IJNSA_ILi8EEESI_EEENS5_IJSI_SC_EEEEEEEvNS4_8identityES12_S1C_vS1D_EENS_8epilogue10collective6detail29Sm90TmaWarpSpecializedAdapterINS1G_15DefaultEpilogueISK_SL_SL_NS1F_6thread17LinearCombinationISK_Li1EffLNS1K_9ScaleType4KindE0ELNS_15FloatRoundStyleE2ESK_EENS1_15EpilogueDefaultEEEEEvvEEEEvNT_6ParamsE)
        /*0020*/ 	.word	0x00000110
.L_16:


//--------------------- .nv.compat                --------------------------
	.section	.nv.compat,"",@"SHT_CUDA_COMPAT_INFO"
	.align	4
        /*0000*/ 	.byte	0x02, 0x09, 0x01, 0x00, 0x02, 0x02, 0x04, 0x00, 0x02, 0x05, 0x05, 0x00, 0x03, 0x07, 0x01, 0x01
        /*0010*/ 	.byte	0x02, 0x03, 0x01, 0x00, 0x02, 0x06, 0x01, 0x00, 0x04, 0x0b, 0x08, 0x00, 0x00, 0x00, 0x00, 0x00
        /*0020*/ 	.byte	0x00, 0x00, 0x00, 0x00


//--------------------- .nv.info._ZN7cutlass13device_kernelINS_4gemm6kernel13GemmUniversalIN4cute5tupleIJiiiiEEENS1_10collective13CollectiveMmaINS1_37MainloopSm90TmaGmmaWarpSpecializedFP8ILi4ENS5_IJNS4_1CILi2EEESB_NSA_ILi1EEEEEENS1_32KernelTmaWarpSpecializedPingpongEEENS5_IJNSA_ILi64EEENSA_ILi256EEENSA_ILi128EEEEEENS_12float_e4m3_tENS5_IJlSC_lEEESK_SL_NS4_8TiledMMAINS4_8MMA_AtomIJNS4_4SM904GMMA31MMA_64x256x32_F32E4M3E4M3_SS_TNILNSP_7ScaleInE1ELSR_1EEEEEENS4_6LayoutINS5_IJSC_SC_SC_EEENS5_IJNSA_ILi0EEESW_SW_EEEEENS5_IJNS4_10UnderscoreESZ_SZ_EEEEENS4_23SM90_TMA_LOAD_MULTICASTENS4_14ComposedLayoutINS4_7SwizzleILi3ELi4ELi3EEENS4_18smem_ptr_flag_bitsILi8EEENSU_INS5_IJNSA_ILi8EEESI_EEENS5_IJSI_SC_EEEEEEEvNS4_8identityES12_S1C_vS1D_EENS_8epilogue10collective6detail29Sm90TmaWarpSpecializedAdapterINS1G_15DefaultEpilogueISK_SL_SL_NS1F_6thread17LinearCombinationISK_Li1EffLNS1K_9ScaleType4KindE0ELNS_15FloatRoundStyleE2ESK_EENS1_15EpilogueDefaultEEEEEvvEEEEvNT_6ParamsE --------------------------
	.section	.nv.info._ZN7cutlass13device_kernelINS_4gemm6kernel13GemmUniversalIN4cute5tupleIJiiiiEEENS1_10collective13CollectiveMmaINS1_37MainloopSm90TmaGmmaWarpSpecializedFP8ILi4ENS5_IJNS4_1CILi2EEESB_NSA_ILi1EEEEEENS1_32KernelTmaWarpSpecializedPingpongEEENS5_IJNSA_ILi64EEENSA_ILi256EEENSA_ILi128EEEEEENS_12float_e4m3_tENS5_IJlSC_lEEESK_SL_NS4_8TiledMMAINS4_8MMA_AtomIJNS4_4SM904GMMA31MMA_64x256x32_F32E4M3E4M3_SS_TNILNSP_7ScaleInE1ELSR_1EEEEEENS4_6LayoutINS5_IJSC_SC_SC_EEENS5_IJNSA_ILi0EEESW_SW_EEEEENS5_IJNS4_10UnderscoreESZ_SZ_EEEEENS4_23SM90_TMA_LOAD_MULTICASTENS4_14ComposedLayoutINS4_7SwizzleILi3ELi4ELi3EEENS4_18smem_ptr_flag_bitsILi8EEENSU_INS5_IJNSA_ILi8EEESI_EEENS5_IJSI_SC_EEEEEEEvNS4_8identityES12_S1C_vS1D_EENS_8epilogue10collective6detail29Sm90TmaWarpSpecializedAdapterINS1G_15DefaultEpilogueISK_SL_SL_NS1F_6thread17LinearCombinationISK_Li1EffLNS1K_9ScaleType4KindE0ELNS_15FloatRoundStyleE2ESK_EENS1_15EpilogueDefaultEEEEEvvEEEEvNT_6ParamsE,"",@"SHT_CUDA_INFO"
	.sectionflags	@""
	.align	4


	//----- nvinfo : EIATTR_CUDA_API_VERSION
	.align		4
        /*0000*/ 	.byte	0x04, 0x37
        /*0002*/ 	.short	(.L_18 - .L_17)
.L_17:
        /*0004*/ 	.word	0x00000082


	//----- nvinfo : EIATTR_KPARAM_INFO
	.align		4
.L_18:
        /*0008*/ 	.byte	0x04, 0x17
        /*000a*/ 	.short	(.L_20 - .L_19)
.L_19:
        /*000c*/ 	.word	0x00000000
        /*0010*/ 	.short	0x0000
        /*0012*/ 	.short	0x0070
        /*0014*/ 	.byte	0x00, 0xf0, 0x01, 0x10


	//----- nvinfo : EIATTR_SPARSE_MMA_MASK
	.align		4
.L_20:
        /*0018*/ 	.byte	0x03, 0x50
        /*001a*/ 	.short	0x0000


	//----- nvinfo : EIATTR_MAXREG_COUNT
	.align		4
        /*001c*/ 	.byte	0x03, 0x1b
        /*001e*/ 	.short	0x00a8


	//----- nvinfo : EIATTR_NUM_BARRIERS
	.align		4
        /*0020*/ 	.byte	0x02, 0x4c
        /*0022*/ 	.byte	0x01
	.zero		1


	//----- nvinfo : EIATTR_ANNOTATIONS
	.align		4
        /*0024*/ 	.byte	0x04, 0x55
        /*0026*/ 	.short	(.L_22 - .L_21)


	//   ....[0]....
.L_21:
        /*0028*/ 	.word	0x00000001
        /*002c*/ 	.byte	0x20, 0x07, 0x00, 0x00, 0x01, 0x00, 0x00, 0x00, 0x40, 0x09, 0x00, 0x00, 0x01, 0x00, 0x00, 0x00
        /* <DEDUP_REMOVED lines=206> */
        /*0d1c*/ 	.byte	0xe0, 0x05, 0x01, 0x00, 0x01, 0x00, 0x00, 0x00, 0x30, 0x06, 0x01, 0x00


	//----- nvinfo : EIATTR_MERCURY_ISA_VERSION
	.align		4
.L_22:
        /*0d28*/ 	.byte	0x03, 0x5f
        /*0d2a*/ 	.short	0x0101


	//----- nvinfo : EIATTR_INT_WARP_WIDE_INSTR_OFFSETS
	.align		4
        /*0d2c*/ 	.byte	0x04, 0x31
        /*0d2e*/ 	.short	(.L_24 - .L_23)


	//   ....[0]....
.L_23:
        /*0d30*/ 	.word	0x000005d0


	//   ....[1]....
        /*0d34*/ 	.word	0x00000620


	//   ....[2]....
        /*0d38*/ 	.word	0x000006b0


	//   ....[3]....
        /*0d3c*/ 	.word	0x000006c0


	//   ....[4]....
        /*0d40*/ 	.word	0x000006e0


	//   ....[5]....
        /*0d44*/ 	.word	0x00000700


	//   ....[6]....
        /*0d48*/ 	.word	0x00000810


	//   ....[7]....
        /*0d4c*/ 	.word	0x00000820


	//   ....[8]....
        /*0d50*/ 	.word	0x00005880


	//----- nvinfo : EIATTR_COOP_GROUP_MASK_REGIDS
	.align		4
.L_24:
        /*0d54*/ 	.byte	0x04, 0x29
        /*0d56*/ 	.short	(.L_26 - .L_25)


	//   ....[0]....
.L_25:
        /*0d58*/ 	.word	0xffffffff


	//   ....[1]....
        /*0d5c*/ 	.word	0xffffffff


	//   ....[2]....
        /*0d60*/ 	.word	0xffffffff


	//   ....[3]....
        /*0d64*/ 	.word	0xffffffff


	//   ....[4]....
        /*0d68*/ 	.word	0xffffffff


	//   ....[5]....
        /*0d6c*/ 	.word	0xffffffff


	//   ....[6]....
        /*0d70*/ 	.word	0xffffffff


	//----- nvinfo : EIATTR_COOP_GROUP_INSTR_OFFSETS
	.align		4
.L_26:
        /*0d74*/ 	.byte	0x04, 0x28
        /*0d76*/ 	.short	(.L_28 - .L_27)


	//   ....[0]....
.L_27:
        /*0d78*/ 	.word	0x00000070


	//   ....[1]....
        /*0d7c*/ 	.word	0x00000090


	//   ....[2]....
        /*0d80*/ 	.word	0x00000190


	//   ....[3]....
        /*0d84*/ 	.word	0x000003b0


	//   ....[4]....
        /*0d88*/ 	.word	0x000003f0


	//   ....[5]....
        /*0d8c*/ 	.word	0x00000450


	//   ....[6]....
        /*0d90*/ 	.word	0x000009c0


	//----- nvinfo : EIATTR_REG_RECONFIG
	.align		4
.L_28:
        /*0d94*/ 	.byte	0x01, 0x54
	.zero		2


	//----- nvinfo : EIATTR_MBARRIER_INSTR_OFFSETS
	.align		4
        /*0d98*/ 	.byte	0x04, 0x39
        /*0d9a*/ 	.short	(.L_30 - .L_29)


	//   ....[0]....
.L_29:
        /*0d9c*/ 	.word	0x00000310
        /*0da0*/ 	.word	0x000000ff
        /*0da4*/ 	.word	0x00000000
        /*0da8*/ 	.short	0x0100
        /*0daa*/ 	.byte	0x0a
	.zero		1


	//   ....[1]....
        /*0dac*/ 	.word	0x00000320
        /*0db0*/ 	.word	0x000000ff
        /*0db4*/ 	.word	0x00000020
        /*0db8*/ 	.short	0x0100
        /*0dba*/ 	.byte	0x0a
	.zero		1


	//   ....[2]....
        /*0dbc*/ 	.word	0x00000330
        /*0dc0*/ 	.word	0x000000ff
        /*0dc4*/ 	.word	0x00000008
        /*0dc8*/ 	.short	0x0100
        /*0dca*/ 	.byte	0x0a
	.zero		1


	//   ....[3]....
        /*0dcc*/ 	.word	0x00000340
        /*0dd0*/ 	.word	0x000000ff
        /*0dd4*/ 	.word	0x00000028
        /*0dd8*/ 	.short	0x0100
        /*0dda*/ 	.byte	0x0a
	.zero		1


	//   ....[4]....
        /*0ddc*/ 	.word	0x00000350
        /*0de0*/ 	.word	0x000000ff
        /*0de4*/ 	.word	0x00000010
        /*0de8*/ 	.short	0x0100
        /*0dea*/ 	.byte	0x0a
	.zero		1


	//   ....[5]....
        /*0dec*/ 	.word	0x00000360
        /*0df0*/ 	.word	0x000000ff
        /*0df4*/ 	.word	0x00000030
        /*0df8*/ 	.short	0x0100
        /*0dfa*/ 	.byte	0x0a
	.zero		1


	//   ....[6]....
        /*0dfc*/ 	.word	0x00000370
        /*0e00*/ 	.word	0x000000ff
        /*0e04*/ 	.word	0x00000018
        /*0e08*/ 	.short	0x0100
        /*0e0a*/ 	.byte	0x0a
	.zero		1


	//   ....[7]....
        /*0e0c*/ 	.word	0x00000380
        /*0e10*/ 	.word	0x000000ff
        /*0e14*/ 	.word	0x00000038
        /*0e18*/ 	.short	0x0100
        /*0e1a*/ 	.byte	0x0a
	.zero		1


	//   ....[8]....
        /*0e1c*/ 	.word	0x00000860
        /*0e20*/ 	.word	0x000000ff
        /*0e24*/ 	.word	0x00000070
        /*0e28*/ 	.short	0x0100
        /*0e2a*/ 	.byte	0x0e
	.zero		1


	//   ....[9]....
        /*0e2c*/ 	.word	0x000008c0
        /*0e30*/ 	.word	0x000000ff
        /*0e34*/ 	.word	0x00000078
        /*0e38*/ 	.short	0x0100
        /*0e3a*/ 	.byte	0x0e
	.zero		1


	//   ....[10]....
        /*0e3c*/ 	.word	0x000008f0
        /*0e40*/ 	.word	0x000000ff
        /*0e44*/ 	.word	0x00000050
        /*0e48*/ 	.short	0x0100
        /*0e4a*/ 	.byte	0x0f
	.zero		1


	//   ....[11]....
        /*0e4c*/ 	.word	0x00000950
        /*0e50*/ 	.word	0x000000ff
        /*0e54*/ 	.word	0x00000058
        /*0e58*/ 	.short	0x0100
        /*0e5a*/ 	.byte	0x0f
	.zero		1


	//   ....[12]....
        /*0e5c*/ 	.word	0x00000960
        /*0e60*/ 	.word	0x000000ff
        /*0e64*/ 	.word	0x00000060
        /*0e68*/ 	.short	0x0100
        /*0e6a*/ 	.byte	0x0f
	.zero		1


	//   ....[13]....
        /*0e6c*/ 	.word	0x00000970
        /*0e70*/ 	.word	0x000000ff
        /*0e74*/ 	.word	0x00000068
        /*0e78*/ 	.short	0x0100
        /*0e7a*/ 	.byte	0x0f
	.zero		1


	//   ....[14]....
        /*0e7c*/ 	.word	0x000018a0
        /*0e80*/ 	.word	0x000000ff
        /*0e84*/ 	.word	0xfffffff8
        /*0e88*/ 	.short	0x010a
        /*0e8a*/ 	.byte	0x15
	.zero		1


	//   ....[15]....
        /*0e8c*/ 	.word	0x00002270
        /*0e90*/ 	.word	0x000000ff
        /*0e94*/ 	.word	0x00000000
        /*0e98*/ 	.short	0x010a
        /*0e9a*/ 	.byte	0x04
	.zero		1


	//   ....[16]....
        /*0e9c*/ 	.word	0x000022b0
        /*0ea0*/ 	.word	0x000000ff
        /*0ea4*/ 	.word	0x00000000
        /*0ea8*/ 	.short	0x010a
        /*0eaa*/ 	.byte	0x04
	.zero		1


	//   ....[17]....
        /*0eac*/ 	.word	0x00003550
        /*0eb0*/ 	.word	0x000000ff
        /*0eb4*/ 	.word	0x00000000
        /*0eb8*/ 	.short	0x010a
        /*0eba*/ 	.byte	0x08
	.zero		1


	//   ....[18]....
        /*0ebc*/ 	.word	0x00003590
        /*0ec0*/ 	.word	0x000000ff
        /*0ec4*/ 	.word	0x00000000
        /*0ec8*/ 	.short	0x010a
        /*0eca*/ 	.byte	0x08
	.zero		1


	//   ....[19]....
        /*0ecc*/ 	.word	0x00004700
        /*0ed0*/ 	.word	0x000000e5
        /*0ed4*/ 	.word	0x00000000
        /*0ed8*/ 	.short	0x0101
        /*0eda*/ 	.byte	0x3f
	.zero		1


	//   ....[20]....
        /*0edc*/ 	.word	0x00005780
        /*0ee0*/ 	.word	0x000000e5
        /*0ee4*/ 	.word	0x00000000
        /*0ee8*/ 	.short	0x0101
        /*0eea*/ 	.byte	0x1c
	.zero		1


	//   ....[21]....
        /*0eec*/ 	.word	0x00005910
        /*0ef0*/ 	.word	0x00000018
        /*0ef4*/ 	.word	0x00000000
        /*0ef8*/ 	.short	0x0101
        /*0efa*/ 	.byte	0x3f
	.zero		1


	//   ....[22]....
        /*0efc*/ 	.word	0x000059a0
        /*0f00*/ 	.word	0x000000ff
        /*0f04*/ 	.word	0x00000008
        /*0f08*/ 	.short	0x010a
        /*0f0a*/ 	.byte	0x15
	.zero		1


	//   ....[23]....
        /*0f0c*/ 	.word	0x0000eae0
        /*0f10*/ 	.word	0x00000000
        /*0f14*/ 	.word	0x00000000
        /*0f18*/ 	.short	0x0101
        /*0f1a*/ 	.byte	0x1c
	.zero		1


	//   ....[24]....
        /*0f1c*/ 	.word	0x0000f700
        /*0f20*/ 	.word	0x0000000b
        /*0f24*/ 	.word	0x00000020
        /*0f28*/ 	.short	0x010a
        /*0f2a*/ 	.byte	0x3f
	.zero		1


	//   ....[25]....
        /*0f2c*/ 	.word	0x0000fb00
        /*0f30*/ 	.word	0x00000002
        /*0f34*/ 	.word	0x00000078
        /*0f38*/ 	.short	0x0101
        /*0f3a*/ 	.byte	0x3f
	.zero		1


	//   ....[26]....
        /*0f3c*/ 	.word	0x00010320
        /*0f40*/ 	.word	0x00000005
        /*0f44*/ 	.word	0x00000000
        /*0f48*/ 	.short	0x010a
        /*0f4a*/ 	.byte	0x3f
	.zero		1


	//   ....[27]....
        /*0f4c*/ 	.word	0x000103a0
        /*0f50*/ 	.word	0x00000007
        /*0f54*/ 	.word	0x00000000
        /*0f58*/ 	.short	0x010a
        /*0f5a*/ 	.byte	0x3f
	.zero		1


	//   ....[28]....
        /*0f5c*/ 	.word	0x00010430
        /*0f60*/ 	.word	0x00000006
        /*0f64*/ 	.word	0x00000000
        /*0f68*/ 	.short	0x010a
        /*0f6a*/ 	.byte	0x3f
	.zero		1


	//   ....[29]....
        /*0f6c*/ 	.word	0x000104c0
        /*0f70*/ 	.word	0x00000003
        /*0f74*/ 	.word	0x00000000
        /*0f78*/ 	.short	0x010a
        /*0f7a*/ 	.byte	0x3f
	.zero		1


	//   ....[30]....
        /*0f7c*/ 	.word	0x00010530
        /*0f80*/ 	.word	0x00000003
        /*0f84*/ 	.word	0xfffffff8
        /*0f88*/ 	.short	0x010a
        /*0f8a*/ 	.byte	0x3f
	.zero		1


	//   ....[31]....
        /*0f8c*/ 	.word	0x00010590
        /*0f90*/ 	.word	0x00000003
        /*0f94*/ 	.word	0x00000000
        /*0f98*/ 	.short	0x010a
        /*0f9a*/ 	.byte	0x3f
	.zero		1


	//   ....[32]....
        /*0f9c*/ 	.word	0x00010600
        /*0fa0*/ 	.word	0x00000000
        /*0fa4*/ 	.word	0x00000000
        /*0fa8*/ 	.short	0x010a
        /*0faa*/ 	.byte	0x3f
	.zero		1


	//   ....[33]....
        /*0fac*/ 	.word	0x00010670
        /*0fb0*/ 	.word	0x00000019
        /*0fb4*/ 	.word	0x00000008
        /*0fb8*/ 	.short	0x010a
        /*0fba*/ 	.byte	0x3f
	.zero		1


	//   ....[34]....
        /*0fbc*/ 	.word	0x00010740
        /*0fc0*/ 	.word	0x0000000b
        /*0fc4*/ 	.word	0x00000020
        /*0fc8*/ 	.short	0x010a
        /*0fca*/ 	.byte	0x3f
	.zero		1


	//   ....[35]....
        /*0fcc*/ 	.word	0x00010820
        /*0fd0*/ 	.word	0x00000005
        /*0fd4*/ 	.word	0x00000000
        /*0fd8*/ 	.short	0x010a
        /*0fda*/ 	.byte	0x3f
	.zero		1


	//   ....[36]....
        /*0fdc*/ 	.word	0x00010870
        /*0fe0*/ 	.word	0x00000007
        /*0fe4*/ 	.word	0x00000000
        /*0fe8*/ 	.short	0x010a
        /*0fea*/ 	.byte	0x3f
	.zero		1


	//   ....[37]....
        /*0fec*/ 	.word	0x000108c0
        /*0ff0*/ 	.word	0x00000006
        /*0ff4*/ 	.word	0x00000000
        /*0ff8*/ 	.short	0x010a
        /*0ffa*/ 	.byte	0x3f
	.zero		1


	//----- nvinfo : EIATTR_NUM_MBARRIERS
	.align		4
.L_30:
        /*0ffc*/ 	.byte	0x03, 0x38
        /*0ffe*/ 	.short	0x000e


	//----- nvinfo : EIATTR_EXIT_INSTR_OFFSETS
	.align		4
        /*1000*/ 	.byte	0x04, 0x1c
        /*1002*/ 	.short	(.L_32 - .L_31)


	//   ....[0]....
.L_31:
        /*1004*/ 	.word	0x00001550


	//   ....[1]....
        /*1008*/ 	.word	0x000015b0


	//   ....[2]....
        /*100c*/ 	.word	0x0000f2f0


	//   ....[3]....
        /*1010*/ 	.word	0x0000f320


	//   ....[4]....
        /*1014*/ 	.word	0x00010510


	//----- nvinfo : EIATTR_MAX_THREADS
	.align		4
.L_32:
        /*1018*/ 	.byte	0x04, 0x05
        /*101a*/ 	.short	(.L_34 - .L_33)
.L_33:
        /*101c*/ 	.word	0x00000180
        /*1020*/ 	.word	0x00000001
        /*1024*/ 	.word	0x00000001


	//----- nvinfo : EIATTR_CRS_STACK_SIZE
	.align		4
.L_34:
        /*1028*/ 	.byte	0x04, 0x1e
        /*102a*/ 	.short	(.L_36 - .L_35)
.L_35:
        /*102c*/ 	.word	0x00000000


	//----- nvinfo : EIATTR_CBANK_PARAM_SIZE
	.align		4
.L_36:
        /*1030*/ 	.byte	0x03, 0x19
        /*1032*/ 	.short	0x0470


	//----- nvinfo : EIATTR_PARAM_CBANK
	.align		4
        /*1034*/ 	.byte	0x04, 0x0a
        /*1036*/ 	.short	(.L_38 - .L_37)
	.align		4
.L_37:
        /*1038*/ 	.word	index@(.nv.constant0._ZN7cutlass13device_kernelINS_4gemm6kernel13GemmUniversalIN4cute5tupleIJiiiiEEENS1_10collective13CollectiveMmaINS1_37MainloopSm90TmaGmmaWarpSpecializedFP8ILi4ENS5_IJNS4_1CILi2EEESB_NSA_ILi1EEEEEENS1_32KernelTmaWarpSpecializedPingpongEEENS5_IJNSA_ILi64EEENSA_ILi256EEENSA_ILi128EEEEEENS_12float_e4m3_tENS5_IJlSC_lEEESK_SL_NS4_8TiledMMAINS4_8MMA_AtomIJNS4_4SM904GMMA31MMA_64x256x32_F32E4M3E4M3_SS_TNILNSP_7ScaleInE1ELSR_1EEEEEENS4_6LayoutINS5_IJSC_SC_SC_EEENS5_IJNSA_ILi0EEESW_SW_EEEEENS5_IJNS4_10UnderscoreESZ_SZ_EEEEENS4_23SM90_TMA_LOAD_MULTICASTENS4_14ComposedLayoutINS4_7SwizzleILi3ELi4ELi3EEENS4_18smem_ptr_flag_bitsILi8EEENSU_INS5_IJNSA_ILi8EEESI_EEENS5_IJSI_SC_EEEEEEEvNS4_8identityES12_S1C_vS1D_EENS_8epilogue10collective6detail29Sm90TmaWarpSpecializedAdapterINS1G_15DefaultEpilogueISK_SL_SL_NS1F_6thread17LinearCombinationISK_Li1EffLNS1K_9ScaleType4KindE0ELNS_15FloatRoundStyleE2ESK_EENS1_15EpilogueDefaultEEEEEvvEEEEvNT_6ParamsE)
        /*103c*/ 	.short	0x0210
        /*103e*/ 	.short	0x0470


	//----- nvinfo : EIATTR_SW_WAR
	.align		4
.L_38:
        /*1040*/ 	.byte	0x04, 0x36
        /*1042*/ 	.short	(.L_40 - .L_39)
.L_39:
        /*1044*/ 	.word	0x00000008
.L_40:


//--------------------- .nv.callgraph             --------------------------
	.section	.nv.callgraph,"",@"SHT_CUDA_CALLGRAPH"
	.align	4
	.sectionentsize	8
	.align		4
        /*0000*/ 	.word	0x00000000
	.align		4
        /*0004*/ 	.word	0xffffffff
	.align		4
        /*0008*/ 	.word	0x00000000
	.align		4
        /*000c*/ 	.word	0xfffffffe
	.align		4
        /*0010*/ 	.word	0x00000000
	.align		4
        /*0014*/ 	.word	0xfffffffd
	.align		4
        /*0018*/ 	.word	0x00000000
	.align		4
        /*001c*/ 	.word	0xfffffffc


//--------------------- .nv.constant4             --------------------------
	.section	.nv.constant4,"a",@progbits
	.align	8
	.align		8
.nv.constant4:
        /*0000*/ 	.dword	_ZN39_INTERNAL_4dfc5df6_4_k_cu_08d10fe0_39054cuda3std3__45__cpo5beginE
	.align		8
        /*0008*/ 	.dword	_ZN39_INTERNAL_4dfc5df6_4_k_cu_08d10fe0_39054cuda3std3__45__cpo3endE
	.align		8
        /*0010*/ 	.dword	_ZN39_INTERNAL_4dfc5df6_4_k_cu_08d10fe0_39054cuda3std3__45__cpo6cbeginE
	.align		8
        /*0018*/ 	.dword	_ZN39_INTERNAL_4dfc5df6_4_k_cu_08d10fe0_39054cuda3std3__45__cpo4cendE
	.align		8
        /*0020*/ 	.dword	_ZN39_INTERNAL_4dfc5df6_4_k_cu_08d10fe0_39054cuda3std3__441_GLOBAL__N__4dfc5df6_4_k_cu_08d10fe0_39056ignoreE
	.align		8
        /*0028*/ 	.dword	_ZN39_INTERNAL_4dfc5df6_4_k_cu_08d10fe0_39054cuda3std3__419piecewise_constructE
	.align		8
        /*0030*/ 	.dword	_ZN39_INTERNAL_4dfc5df6_4_k_cu_08d10fe0_39054cuda3std3__48in_placeE
	.align		8
        /*0038*/ 	.dword	_ZN39_INTERNAL_4dfc5df6_4_k_cu_08d10fe0_39054cuda3std6ranges3__45__cpo4swapE
	.align		8
        /*0040*/ 	.dword	_ZN39_INTERNAL_4dfc5df6_4_k_cu_08d10fe0_39054cuda3std6ranges3__45__cpo9iter_moveE
	.align		8
        /*0048*/ 	.dword	_ZN39_INTERNAL_4dfc5df6_4_k_cu_08d10fe0_39054cute7productE
	.align		8
        /*0050*/ 	.dword	_ZN39_INTERNAL_4dfc5df6_4_k_cu_08d10fe0_39054cute1_E


//--------------------- .text._ZN7cutlass13device_kernelINS_4gemm6kernel13GemmUniversalIN4cute5tupleIJiiiiEEENS1_10collective13CollectiveMmaINS1_37MainloopSm90TmaGmmaWarpSpecializedFP8ILi4ENS5_IJNS4_1CILi2EEESB_NSA_ILi1EEEEEENS1_32KernelTmaWarpSpecializedPingpongEEENS5_IJNSA_ILi64EEENSA_ILi256EEENSA_ILi128EEEEEENS_12float_e4m3_tENS5_IJlSC_lEEESK_SL_NS4_8TiledMMAINS4_8MMA_AtomIJNS4_4SM904GMMA31MMA_64x256x32_F32E4M3E4M3_SS_TNILNSP_7ScaleInE1ELSR_1EEEEEENS4_6LayoutINS5_IJSC_SC_SC_EEENS5_IJNSA_ILi0EEESW_SW_EEEEENS5_IJNS4_10UnderscoreESZ_SZ_EEEEENS4_23SM90_TMA_LOAD_MULTICASTENS4_14ComposedLayoutINS4_7SwizzleILi3ELi4ELi3EEENS4_18smem_ptr_flag_bitsILi8EEENSU_INS5_IJNSA_ILi8EEESI_EEENS5_IJSI_SC_EEEEEEEvNS4_8identityES12_S1C_vS1D_EENS_8epilogue10collective6detail29Sm90TmaWarpSpecializedAdapterINS1G_15DefaultEpilogueISK_SL_SL_NS1F_6thread17LinearCombinationISK_Li1EffLNS1K_9ScaleType4KindE0ELNS_15FloatRoundStyleE2ESK_EENS1_15EpilogueDefaultEEEEEvvEEEEvNT_6ParamsE --------------------------
	.section	.text._ZN7cutlass13device_kernelINS_4gemm6kernel13GemmUniversalIN4cute5tupleIJiiiiEEENS1_10collective13CollectiveMmaINS1_37MainloopSm90TmaGmmaWarpSpecializedFP8ILi4ENS5_IJNS4_1CILi2EEESB_NSA_ILi1EEEEEENS1_32KernelTmaWarpSpecializedPingpongEEENS5_IJNSA_ILi64EEENSA_ILi256EEENSA_ILi128EEEEEENS_12float_e4m3_tENS5_IJlSC_lEEESK_SL_NS4_8TiledMMAINS4_8MMA_AtomIJNS4_4SM904GMMA31MMA_64x256x32_F32E4M3E4M3_SS_TNILNSP_7ScaleInE1ELSR_1EEEEEENS4_6LayoutINS5_IJSC_SC_SC_EEENS5_IJNSA_ILi0EEESW_SW_EEEEENS5_IJNS4_10UnderscoreESZ_SZ_EEEEENS4_23SM90_TMA_LOAD_MULTICASTENS4_14ComposedLayoutINS4_7SwizzleILi3ELi4ELi3EEENS4_18smem_ptr_flag_bitsILi8EEENSU_INS5_IJNSA_ILi8EEESI_EEENS5_IJSI_SC_EEEEEEEvNS4_8identityES12_S1C_vS1D_EENS_8epilogue10collective6detail29Sm90TmaWarpSpecializedAdapterINS1G_15DefaultEpilogueISK_SL_SL_NS1F_6thread17LinearCombinationISK_Li1EffLNS1K_9ScaleType4KindE0ELNS_15FloatRoundStyleE2ESK_EENS1_15EpilogueDefaultEEEEEvvEEEEvNT_6ParamsE,"ax",@progbits
	.align	128
.text._ZN7cutlass13device_kernelINS_4gemm6kernel13GemmUniversalIN4cute5tupleIJiiiiEEENS1_10collective13CollectiveMmaINS1_37MainloopSm90TmaGmmaWarpSpecializedFP8ILi4ENS5_IJNS4_1CILi2EEESB_NSA_ILi1EEEEEENS1_32KernelTmaWarpSpecializedPingpongEEENS5_IJNSA_ILi64EEENSA_ILi256EEENSA_ILi128EEEEEENS_12float_e4m3_tENS5_IJlSC_lEEESK_SL_NS4_8TiledMMAINS4_8MMA_AtomIJNS4_4SM904GMMA31MMA_64x256x32_F32E4M3E4M3_SS_TNILNSP_7ScaleInE1ELSR_1EEEEEENS4_6LayoutINS5_IJSC_SC_SC_EEENS5_IJNSA_ILi0EEESW_SW_EEEEENS5_IJNS4_10UnderscoreESZ_SZ_EEEEENS4_23SM90_TMA_LOAD_MULTICASTENS4_14ComposedLayoutINS4_7SwizzleILi3ELi4ELi3EEENS4_18smem_ptr_flag_bitsILi8EEENSU_INS5_IJNSA_ILi8EEESI_EEENS5_IJSI_SC_EEEEEEEvNS4_8identityES12_S1C_vS1D_EENS_8epilogue10collective6detail29Sm90TmaWarpSpecializedAdapterINS1G_15DefaultEpilogueISK_SL_SL_NS1F_6thread17LinearCombinationISK_Li1EffLNS1K_9ScaleType4KindE0ELNS_15FloatRoundStyleE2ESK_EENS1_15EpilogueDefaultEEEEEvvEEEEvNT_6ParamsE:
        .type           _ZN7cutlass13device_kernelINS_4gemm6kernel13GemmUniversalIN4cute5tupleIJiiiiEEENS1_10collective13CollectiveMmaINS1_37MainloopSm90TmaGmmaWarpSpecializedFP8ILi4ENS5_IJNS4_1CILi2EEESB_NSA_ILi1EEEEEENS1_32KernelTmaWarpSpecializedPingpongEEENS5_IJNSA_ILi64EEENSA_ILi256EEENSA_ILi128EEEEEENS_12float_e4m3_tENS5_IJlSC_lEEESK_SL_NS4_8TiledMMAINS4_8MMA_AtomIJNS4_4SM904GMMA31MMA_64x256x32_F32E4M3E4M3_SS_TNILNSP_7ScaleInE1ELSR_1EEEEEENS4_6LayoutINS5_IJSC_SC_SC_EEENS5_IJNSA_ILi0EEESW_SW_EEEEENS5_IJNS4_10UnderscoreESZ_SZ_EEEEENS4_23SM90_TMA_LOAD_MULTICASTENS4_14ComposedLayoutINS4_7SwizzleILi3ELi4ELi3EEENS4_18smem_ptr_flag_bitsILi8EEENSU_INS5_IJNSA_ILi8EEESI_EEENS5_IJSI_SC_EEEEEEEvNS4_8identityES12_S1C_vS1D_EENS_8epilogue10collective6detail29Sm90TmaWarpSpecializedAdapterINS1G_15DefaultEpilogueISK_SL_SL_NS1F_6thread17LinearCombinationISK_Li1EffLNS1K_9ScaleType4KindE0ELNS_15FloatRoundStyleE2ESK_EENS1_15EpilogueDefaultEEEEEvvEEEEvNT_6ParamsE,@function
        .size           _ZN7cutlass13device_kernelINS_4gemm6kernel13GemmUniversalIN4cute5tupleIJiiiiEEENS1_10collective13CollectiveMmaINS1_37MainloopSm90TmaGmmaWarpSpecializedFP8ILi4ENS5_IJNS4_1CILi2EEESB_NSA_ILi1EEEEEENS1_32KernelTmaWarpSpecializedPingpongEEENS5_IJNSA_ILi64EEENSA_ILi256EEENSA_ILi128EEEEEENS_12float_e4m3_tENS5_IJlSC_lEEESK_SL_NS4_8TiledMMAINS4_8MMA_AtomIJNS4_4SM904GMMA31MMA_64x256x32_F32E4M3E4M3_SS_TNILNSP_7ScaleInE1ELSR_1EEEEEENS4_6LayoutINS5_IJSC_SC_SC_EEENS5_IJNSA_ILi0EEESW_SW_EEEEENS5_IJNS4_10UnderscoreESZ_SZ_EEEEENS4_23SM90_TMA_LOAD_MULTICASTENS4_14ComposedLayoutINS4_7SwizzleILi3ELi4ELi3EEENS4_18smem_ptr_flag_bitsILi8EEENSU_INS5_IJNSA_ILi8EEESI_EEENS5_IJSI_SC_EEEEEEEvNS4_8identityES12_S1C_vS1D_EENS_8epilogue10collective6detail29Sm90TmaWarpSpecializedAdapterINS1G_15DefaultEpilogueISK_SL_SL_NS1F_6thread17LinearCombinationISK_Li1EffLNS1K_9ScaleType4KindE0ELNS_15FloatRoundStyleE2ESK_EENS1_15EpilogueDefaultEEEEEvvEEEEvNT_6ParamsE,(.L_x_335 - _ZN7cutlass13device_kernelINS_4gemm6kernel13GemmUniversalIN4cute5tupleIJiiiiEEENS1_10collective13CollectiveMmaINS1_37MainloopSm90TmaGmmaWarpSpecializedFP8ILi4ENS5_IJNS4_1CILi2EEESB_NSA_ILi1EEEEEENS1_32KernelTmaWarpSpecializedPingpongEEENS5_IJNSA_ILi64EEENSA_ILi256EEENSA_ILi128EEEEEENS_12float_e4m3_tENS5_IJlSC_lEEESK_SL_NS4_8TiledMMAINS4_8MMA_AtomIJNS4_4SM904GMMA31MMA_64x256x32_F32E4M3E4M3_SS_TNILNSP_7ScaleInE1ELSR_1EEEEEENS4_6LayoutINS5_IJSC_SC_SC_EEENS5_IJNSA_ILi0EEESW_SW_EEEEENS5_IJNS4_10UnderscoreESZ_SZ_EEEEENS4_23SM90_TMA_LOAD_MULTICASTENS4_14ComposedLayoutINS4_7SwizzleILi3ELi4ELi3EEENS4_18smem_ptr_flag_bitsILi8EEENSU_INS5_IJNSA_ILi8EEESI_EEENS5_IJSI_SC_EEEEEEEvNS4_8identityES12_S1C_vS1D_EENS_8epilogue10collective6detail29Sm90TmaWarpSpecializedAdapterINS1G_15DefaultEpilogueISK_SL_SL_NS1F_6thread17LinearCombinationISK_Li1EffLNS1K_9ScaleType4KindE0ELNS_15FloatRoundStyleE2ESK_EENS1_15EpilogueDefaultEEEEEvvEEEEvNT_6ParamsE)
        .other          _ZN7cutlass13device_kernelINS_4gemm6kernel13GemmUniversalIN4cute5tupleIJiiiiEEENS1_10collective13CollectiveMmaINS1_37MainloopSm90TmaGmmaWarpSpecializedFP8ILi4ENS5_IJNS4_1CILi2EEESB_NSA_ILi1EEEEEENS1_32KernelTmaWarpSpecializedPingpongEEENS5_IJNSA_ILi64EEENSA_ILi256EEENSA_ILi128EEEEEENS_12float_e4m3_tENS5_IJlSC_lEEESK_SL_NS4_8TiledMMAINS4_8MMA_AtomIJNS4_4SM904GMMA31MMA_64x256x32_F32E4M3E4M3_SS_TNILNSP_7ScaleInE1ELSR_1EEEEEENS4_6LayoutINS5_IJSC_SC_SC_EEENS5_IJNSA_ILi0EEESW_SW_EEEEENS5_IJNS4_10UnderscoreESZ_SZ_EEEEENS4_23SM90_TMA_LOAD_MULTICASTENS4_14ComposedLayoutINS4_7SwizzleILi3ELi4ELi3EEENS4_18smem_ptr_flag_bitsILi8EEENSU_INS5_IJNSA_ILi8EEESI_EEENS5_IJSI_SC_EEEEEEEvNS4_8identityES12_S1C_vS1D_EENS_8epilogue10collective6detail29Sm90TmaWarpSpecializedAdapterINS1G_15DefaultEpilogueISK_SL_SL_NS1F_6thread17LinearCombinationISK_Li1EffLNS1K_9ScaleType4KindE0ELNS_15FloatRoundStyleE2ESK_EENS1_15EpilogueDefaultEEEEEvvEEEEvNT_6ParamsE,@"STO_CUDA_ENTRY STV_DEFAULT"
_ZN7cutlass13device_kernelINS_4gemm6kernel13GemmUniversalIN4cute5tupleIJiiiiEEENS1_10collective13CollectiveMmaINS1_37MainloopSm90TmaGmmaWarpSpecializedFP8ILi4ENS5_IJNS4_1CILi2EEESB_NSA_ILi1EEEEEENS1_32KernelTmaWarpSpecializedPingpongEEENS5_IJNSA_ILi64EEENSA_ILi256EEENSA_ILi128EEEEEENS_12float_e4m3_tENS5_IJlSC_lEEESK_SL_NS4_8TiledMMAINS4_8MMA_AtomIJNS4_4SM904GMMA31MMA_64x256x32_F32E4M3E4M3_SS_TNILNSP_7ScaleInE1ELSR_1EEEEEENS4_6LayoutINS5_IJSC_SC_SC_EEENS5_IJNSA_ILi0EEESW_SW_EEEEENS5_IJNS4_10UnderscoreESZ_SZ_EEEEENS4_23SM90_TMA_LOAD_MULTICASTENS4_14ComposedLayoutINS4_7SwizzleILi3ELi4ELi3EEENS4_18smem_ptr_flag_bitsILi8EEENSU_INS5_IJNSA_ILi8EEESI_EEENS5_IJSI_SC_EEEEEEEvNS4_8identityES12_S1C_vS1D_EENS_8epilogue10collective6detail29Sm90TmaWarpSpecializedAdapterINS1G_15DefaultEpilogueISK_SL_SL_NS1F_6thread17LinearCombinationISK_Li1EffLNS1K_9ScaleType4KindE0ELNS_15FloatRoundStyleE2ESK_EENS1_15EpilogueDefaultEEEEEvvEEEEvNT_6ParamsE:
[----:B------:R-:W0:Y:S02]  /*0000*/  LDC R1, c[0x0][0x28] ;  /* 0x00000a00ff017b82 */ /* 0x000e240000000800 */
[----:B0-----:R-:W-:Y:S01]  /*0010*/  VIADD R1, R1, 0xfffffef0 ;  /* 0xfffffef001017836 */ /* 0x001fe20000000000 */
[----:B------:R-:W0:Y:S01]  /*0020*/  S2R R0, SR_TID.X ;  /* 0x0000000000007919 */ /* 0x000e220000002100 */
[----:B------:R-:W-:Y:S01]  /*0030*/  ELECT P0, URZ, PT ;  /* 0x00000000003f782f */ /* 0x000fe20003800000 */
[----:B------:R-:W-:Y:S01]  /*0040*/  BSSY B0, `(.L_x_0) ;  /* 0x0000014000007945 */ /* 0x000fe20003800000 */
[--C-:B0-----:R-:W-:Y:S02]  /*0050*/  SHF.R.U32.HI R3, RZ, 0x5, R0.reuse ;  /* 0x00000005ff037819 */ /* 0x101fe40000011600 */
[----:B------:R-:W-:-:S03]  /*0060*/  SHF.R.U32.HI R4, RZ, 0x7, R0 ;  /* 0x00000007ff047819 */ /* 0x000fc60000011600 */
[----:B------:R-:W0:Y:S02]  /*0070*/  SHFL.IDX PT, R2, R3, RZ, 0x1f ;  /* 0x00001fff03027589 */ /* 0x000e2400000e0000 */
[----:B0-----:R-:W-:Y:S02]  /*0080*/  R2UR UR6, R2 ;  /* 0x00000000020672ca */ /* 0x001fe400000e0000 */
[----:B------:R0:W1:Y:S11]  /*0090*/  SHFL.IDX PT, R2, R4, RZ, 0x1f ;  /* 0x00001fff04027589 */ /* 0x00007600000e0000 */
[----:B------:R-:W-:-:S02]  /*00a0*/  USHF.R.S32.HI UR4, URZ, 0x1f, UR6 ;  /* 0x0000001f3f047899 */ /* 0x000fc40008011406 */
[----:B------:R-:W-:Y:S02]  /*00b0*/  ISETP.NE.OR P0, PT, RZ, UR6, !P0 ;  /* 0x00000006ff007c0c */ /* 0x000fe4000c705670 */
[----:B------:R-:W-:-:S04]  /*00c0*/  ULEA.HI UR4, UR4, UR6, URZ, 0x2 ;  /* 0x0000000604047291 */ /* 0x000fc8000f8f103f */
[----:B------:R-:W-:-:S04]  /*00d0*/  ULOP3.LUT UR4, UR4, 0xfffffffc, URZ, 0xc0, !UPT ;  /* 0xfffffffc04047892 */ /* 0x000fc8000f8ec03f */
[----:B------:R-:W-:-:S03]  /*00e0*/  UIADD3 UR6, UR6, -UR4, URZ ;  /* 0x8000000406067290 */ /* 0x000fc6000fffe03f */
[----:B01----:R-:W-:Y:S09]  /*00f0*/  @P0 BRA `(.L_x_1) ;  /* 0x0000000000200947 */ /* 0x003ff20003800000 */
[----:B------:R-:W-:Y:S02]  /*0100*/  ULDC.64 UR4, c[0x0][0x198] ;  /* 0x0000660000047ab9 */ /* 0x000fe40000000a00 */
[----:B------:R-:W-:Y:S02]  /*0110*/  UIADD3 UR8, UP0, UR4, 0xf0, URZ ;  /* 0x000000f004087890 */ /* 0x000fe4000ff1e03f */
[----:B------:R-:W-:Y:S02]  /*0120*/  UIADD3 UR4, UP1, UR4, 0x1f0, URZ ;  /* 0x000001f004047890 */ /* 0x000fe4000ff3e03f */
[----:B------:R-:W-:Y:S02]  /*0130*/  UIADD3.X UR9, URZ, UR5, URZ, UP0, !UPT ;  /* 0x000000053f097290 */ /* 0x000fe400087fe43f */
[----:B------:R-:W-:-:S07]  /*0140*/  UIADD3.X UR5, URZ, UR5, URZ, UP1, !UPT ;  /* 0x000000053f057290 */ /* 0x000fce0008ffe43f */
[----:B------:R0:W-:Y:S02]  /*0150*/  UTMACCTL.PF [UR8] ;  /* 0x00000000080079b9 */ /* 0x0001e40008040000 */
[----:B------:R0:W-:Y:S02]  /*0160*/  UTMACCTL.PF [UR4] ;  /* 0x00000000040079b9 */ /* 0x0001e40008040000 */
[----:B0-----:R-:W-:Y:S01]  /*0170*/  NOP ;  /* 0x0000000000007918 */ /* 0x001fe20000000000 */
.L_x_1:
[----:B------:R-:W-:Y:S05]  /*0180*/  BSYNC B0 ;  /* 0x0000000000007941 */ /* 0x000fea0003800000 */
.L_x_0:
[----:B------:R-:W0:Y:S01]  /*0190*/  SHFL.IDX PT, R6, R3, RZ, 0x1f ;  /* 0x00001fff03067589 */ /* 0x000e2200000e0000 */
[----:B------:R-:W-:Y:S01]  /*01a0*/  R2UR UR22, R2 ;  /* 0x00000000021672ca */ /* 0x000fe200000e0000 */
[----:B------:R-:W-:-:S04]  /*01b0*/  UISETP.NE.AND UP0, UPT, UR6, 0x3, UPT ;  /* 0x000000030600788c */ /* 0x000fc8000bf05270 */
[----:B------:R-:W-:-:S08]  /*01c0*/  UISETP.EQ.OR UP0, UPT, UR6, URZ, !UP0 ;  /* 0x0000003f0600728c */ /* 0x000fd0000c702670 */
[----:B------:R-:W-:Y:S02]  /*01d0*/  UIADD3 UR20, UR22, -0x1, URZ ;  /* 0xffffffff16147890 */ /* 0x000fe4000fffe03f */
[----:B------:R-:W-:Y:S02]  /*01e0*/  UISETP.EQ.AND UP0, UPT, UR22, URZ, UP0 ;  /* 0x0000003f1600728c */ /* 0x000fe40008702270 */
[----:B------:R-:W-:Y:S02]  /*01f0*/  UISETP.GE.U32.AND UP1, UPT, UR20, 0x2, UPT ;  /* 0x000000021400788c */ /* 0x000fe4000bf26070 */
[----:B------:R-:W-:Y:S01]  /*0200*/  USEL UR7, URZ, 0x1, !UP0 ;  /* 0x000000013f077887 */ /* 0x000fe2000c000000 */
[----:B0-----:R-:W-:-:S03]  /*0210*/  ISETP.NE.AND P0, PT, R6, RZ, PT ;  /* 0x000000ff0600720c */ /* 0x001fc60003f05270 */
[----:B------:R-:W-:-:S10]  /*0220*/  USEL UR7, UR7, 0x2, UP1 ;  /* 0x0000000207077887 */ /* 0x000fd40008800000 */
[----:B------:R-:W-:Y:S05]  /*0230*/  @P0 BRA `(.L_x_2) ;  /* 0x0000000000580947 */ /* 0x000fea0003800000 */
[----:B------:R-:W0:Y:S01]  /*0240*/  S2UR UR10, SR_CgaCtaId ;  /* 0x00000000000a79c3 */ /* 0x000e220000008800 */
[----:B------:R-:W-:Y:S01]  /*0250*/  UMOV UR4, 0x400 ;  /* 0x0000040000047882 */ /* 0x000fe20000000000 */
[----:B------:R-:W-:Y:S01]  /*0260*/  UMOV UR5, 0x1 ;  /* 0x0000000100057882 */ /* 0x000fe20000000000 */
[----:B------:R-:W-:Y:S01]  /*0270*/  UMOV UR8, 0x3 ;  /* 0x0000000300087882 */ /* 0x000fe20000000000 */
[----:B------:R-:W-:Y:S01]  /*0280*/  ELECT P0, URZ, PT ;  /* 0x00000000003f782f */ /* 0x000fe20003800000 */
[----:B------:R-:W-:-:S04]  /*0290*/  UIADD3 UR8, -UR8, 0x100000, URZ ;  /* 0x0010000008087890 */ /* 0x000fc8000fffe13f */
[----:B------:R-:W-:Y:S02]  /*02a0*/  USHF.L.U32 UR9, UR8, 0xb, URZ ;  /* 0x0000000b08097899 */ /* 0x000fe4000800063f */
[----:B------:R-:W-:Y:S02]  /*02b0*/  USHF.L.U32 UR8, UR8, 0x1, URZ ;  /* 0x0000000108087899 */ /* 0x000fe4000800063f */
[----:B0-----:R-:W-:Y:S02]  /*02c0*/  ULEA UR10, UR10, UR4, 0x18 ;  /* 0x000000040a0a7291 */ /* 0x001fe4000f8ec03f */
[----:B------:R-:W-:-:S04]  /*02d0*/  UIADD3 UR4, -UR5, 0x100000, URZ ;  /* 0x0010000005047890 */ /* 0x000fc8000fffe13f */
[----:B------:R-:W-:Y:S02]  /*02e0*/  USHF.L.U32 UR5, UR4, 0xb, URZ ;  /* 0x0000000b04057899 */ /* 0x000fe4000800063f */
[----:B------:R-:W-:Y:S01]  /*02f0*/  USHF.L.U32 UR4, UR4, 0x1, URZ ;  /* 0x0000000104047899 */ /* 0x000fe2000800063f */
[----:B------:R-:W0:Y:S11]  /*0300*/  FENCE.VIEW.ASYNC.S ;  /* 0x00000000000073c6 */ /* 0x000e360000000000 */
[----:B0-----:R0:W1:Y:S01]  /*0310*/  SYNCS.EXCH.64 URZ, [UR10], UR4 ;  /* 0x000000040a3f75b2 */ /* 0x0010620008000100 */
[----:B------:R0:W2:Y:S01]  /*0320*/  SYNCS.EXCH.64 URZ, [UR10+0x20], UR8 ;  /* 0x000020080a3f75b2 */ /* 0x0000a20008000100 */
[----:B------:R0:W3:Y:S01]  /*0330*/  SYNCS.EXCH.64 URZ, [UR10+0x8], UR4 ;  /* 0x000008040a3f75b2 */ /* 0x0000e20008000100 */
[----:B------:R0:W4:Y:S01]  /*0340*/  SYNCS.EXCH.64 URZ, [UR10+0x28], UR8 ;  /* 0x000028080a3f75b2 */ /* 0x0001220008000100 */
[----:B------:R0:W0:Y:S01]  /*0350*/  SYNCS.EXCH.64 URZ, [UR10+0x10], UR4 ;  /* 0x000010040a3f75b2 */ /* 0x0000220008000100 */
[----:B------:R0:W0:Y:S01]  /*0360*/  SYNCS.EXCH.64 URZ, [UR10+0x30], UR8 ;  /* 0x000030080a3f75b2 */ /* 0x0000220008000100 */
[----:B------:R0:W0:Y:S01]  /*0370*/  SYNCS.EXCH.64 URZ, [UR10+0x18], UR4 ;  /* 0x000018040a3f75b2 */ /* 0x0000220008000100 */
[----:B------:R0:W0:Y:S01]  /*0380*/  SYNCS.EXCH.64 URZ, [UR10+0x38], UR8 ;  /* 0x000038080a3f75b2 */ /* 0x0000220008000100 */
[----:B------:R-:W-:Y:S01]  /*0390*/  NOP ;  /* 0x0000000000007918 */ /* 0x000fe20000000000 */
.L_x_2:
[----:B------:R-:W5:Y:S01]  /*03a0*/  S2UR UR11, SR_CTAID.X ;  /* 0x00000000000b79c3 */ /* 0x000f620000002500 */
[----:B------:R-:W1:Y:S01]  /*03b0*/  SHFL.IDX PT, R8, R3, RZ, 0x1f ;  /* 0x00001fff03087589 */ /* 0x000e6200000e0000 */
[----:B------:R-:W-:Y:S01]  /*03c0*/  SHF.R.S32.HI R5, RZ, 0x1f, R0 ;  /* 0x0000001fff057819 */ /* 0x000fe20000011400 */
[----:B0-----:R-:W-:Y:S01]  /*03d0*/  ULDC UR4, c[0x0][0x150] ;  /* 0x0000540000047ab9 */ /* 0x001fe20000000800 */
[----:B------:R-:W-:Y:S01]  /*03e0*/  ELECT P0, URZ, PT ;  /* 0x00000000003f782f */ /* 0x000fe20003800000 */
[----:B------:R0:W2:Y:S01]  /*03f0*/  SHFL.IDX PT, R9, R3, RZ, 0x1f ;  /* 0x00001fff03097589 */ /* 0x0000a200000e0000 */
[----:B------:R-:W-:Y:S02]  /*0400*/  LEA.HI R5, R5, R0, RZ, 0x7 ;  /* 0x0000000005057211 */ /* 0x000fe400078f38ff */
[----:B------:R-:W-:Y:S01]  /*0410*/  ELECT P1, URZ, PT ;  /* 0x00000000003f782f */ /* 0x000fe20003820000 */
[----:B------:R-:W3:Y:S01]  /*0420*/  S2UR UR9, SR_CTAID.Y ;  /* 0x00000000000979c3 */ /* 0x000ee20000002600 */
[----:B------:R-:W-:Y:S01]  /*0430*/  ULDC UR8, c[0x0][0x144] ;  /* 0x0000510000087ab9 */ /* 0x000fe20000000800 */
[----:B------:R-:W-:Y:S01]  /*0440*/  LOP3.LUT R5, R5, 0xffffff80, RZ, 0xc0, !PT ;  /* 0xffffff8005057812 */ /* 0x000fe200078ec0ff */
[----:B------:R-:W4:Y:S01]  /*0450*/  SHFL.IDX PT, R4, R4, RZ, 0x1f ;  /* 0x00001fff04047589 */ /* 0x000f2200000e0000 */
[----:B------:R-:W-:Y:S01]  /*0460*/  UMOV UR17, 0x80 ;  /* 0x0000008000117882 */ /* 0x000fe20000000000 */
[----:B0-----:R-:W-:Y:S01]  /*0470*/  SHF.R.S32.HI R3, RZ, 0x1f, R6 ;  /* 0x0000001fff037819 */ /* 0x001fe20000011406 */
[----:B------:R-:W-:Y:S01]  /*0480*/  NOP ;  /* 0x0000000000007918 */ /* 0x000fe20000000000 */
[----:B------:R-:W-:Y:S01]  /*0490*/  IMAD.IADD R2, R0, 0x1, -R5 ;  /* 0x0000000100027824 */ /* 0x000fe200078e0a05 */
[----:B------:R-:W-:Y:S01]  /*04a0*/  NOP ;  /* 0x0000000000007918 */ /* 0x000fe20000000000 */
[----:B------:R-:W-:Y:S01]  /*04b0*/  LEA.HI R3, R3, R6, RZ, 0x2 ;  /* 0x0000000603037211 */ /* 0x000fe200078f10ff */
[----:B------:R-:W-:Y:S01]  /*04c0*/  ULDC UR26, c[0x0][0x148] ;  /* 0x00005200001a7ab9 */ /* 0x000fe20000000800 */
[----:B------:R-:W-:-:S02]  /*04d0*/  ISETP.NE.AND P2, PT, RZ, UR22, PT ;  /* 0x00000016ff007c0c */ /* 0x000fc4000bf45270 */
[----:B------:R-:W-:Y:S02]  /*04e0*/  SHF.R.S32.HI R7, RZ, 0x1f, R2 ;  /* 0x0000001fff077819 */ /* 0x000fe40000011402 */
[----:B------:R-:W-:Y:S02]  /*04f0*/  LOP3.LUT R3, R3, 0x3ffffffc, RZ, 0xc0, !PT ;  /* 0x3ffffffc03037812 */ /* 0x000fe400078ec0ff */
[----:B-----5:R-:W-:Y:S02]  /*0500*/  I2FP.F32.U32 R10, UR11 ;  /* 0x0000000b000a7c45 */ /* 0x020fe40008201000 */
[----:B------:R-:W-:Y:S01]  /*0510*/  LEA.HI R5, R7, R2, RZ, 0x3 ;  /* 0x0000000207057211 */ /* 0x000fe200078f18ff */
[----:B------:R-:W-:Y:S01]  /*0520*/  IMAD.IADD R6, R6, 0x1, -R3 ;  /* 0x0000000106067824 */ /* 0x000fe200078e0a03 */
[----:B-1----:R-:W-:Y:S01]  /*0530*/  ISETP.NE.OR P0, PT, R8, RZ, !P0 ;  /* 0x000000ff0800720c */ /* 0x002fe20004705670 */
[----:B------:R-:W-:Y:S01]  /*0540*/  FMUL R10, R10, UR4 ;  /* 0x000000040a0a7c20 */ /* 0x000fe20008400000 */
[--C-:B------:R-:W-:Y:S01]  /*0550*/  SHF.R.S32.HI R8, RZ, 0x3, R5.reuse ;  /* 0x00000003ff087819 */ /* 0x100fe20000011405 */
[----:B------:R-:W-:Y:S01]  /*0560*/  ULDC UR4, c[0x0][0x154] ;  /* 0x0000550000047ab9 */ /* 0x000fe20000000800 */
[----:B------:R-:W-:-:S02]  /*0570*/  SHF.R.S32.HI R5, RZ, 0x1f, R5 ;  /* 0x0000001fff057819 */ /* 0x000fc40000011405 */
[----:B--2---:R-:W-:Y:S01]  /*0580*/  ISETP.NE.OR P1, PT, R9, RZ, !P1 ;  /* 0x000000ff0900720c */ /* 0x004fe20004f25670 */
[----:B------:R-:W0:Y:S01]  /*0590*/  F2I.U32.TRUNC.NTZ R10, R10 ;  /* 0x0000000a000a7305 */ /* 0x000e22000020f000 */
[----:B------:R-:W-:Y:S02]  /*05a0*/  LEA.HI R5, R5, R8, RZ, 0x2 ;  /* 0x0000000805057211 */ /* 0x000fe400078f10ff */
[----:B---3--:R-:W-:Y:S02]  /*05b0*/  I2FP.F32.U32 R9, UR9 ;  /* 0x0000000900097c45 */ /* 0x008fe40008201000 */
[----:B------:R-:W-:Y:S01]  /*05c0*/  LOP3.LUT R5, R5, 0xfffffffc, RZ, 0xc0, !PT ;  /* 0xfffffffc05057812 */ /* 0x000fe200078ec0ff */
[----:B------:R-:W-:Y:S01]  /*05d0*/  VOTEU.ALL UP0, P0 ;  /* 0x00000000003f7886 */ /* 0x000fe20000000000 */
[----:B----4-:R-:W-:Y:S01]  /*05e0*/  R2UR UR21, R4 ;  /* 0x00000000041572ca */ /* 0x010fe200000e0000 */
[----:B------:R-:W-:Y:S02]  /*05f0*/  FMUL R9, R9, UR4 ;  /* 0x0000000409097c20 */ /* 0x000fe40008400000 */
[----:B------:R-:W-:Y:S01]  /*0600*/  IMAD.IADD R5, R8, 0x1, -R5 ;  /* 0x0000000108057824 */ /* 0x000fe200078e0a05 */
[----:B------:R-:W1:Y:S01]  /*0610*/  @!UP0 S2UR UR13, SR_CgaCtaId ;  /* 0x00000000000d89c3 */ /* 0x000e620000008800 */
[----:B------:R-:W-:Y:S01]  /*0620*/  VOTEU.ALL UP1, P1 ;  /* 0x00000000003f7886 */ /* 0x000fe20000820000 */
[----:B------:R-:W-:Y:S01]  /*0630*/  @!UP0 UMOV UR12, 0x400 ;  /* 0x00000400000c8882 */ /* 0x000fe20000000000 */
[----:B------:R-:W-:Y:S01]  /*0640*/  IMAD R5, R6, 0x4, R5 ;  /* 0x0000000406057824 */ /* 0x000fe200078e0205 */
[----:B0-----:R-:W-:Y:S01]  /*0650*/  R2UR UR4, R10 ;  /* 0x000000000a0472ca */ /* 0x001fe200000e0000 */
[----:B------:R-:W0:Y:S01]  /*0660*/  F2I.U32.TRUNC.NTZ R9, R9 ;  /* 0x0000000900097305 */ /* 0x000e22000020f000 */
[----:B------:R-:W-:Y:S01]  /*0670*/  @!UP1 UMOV UR15, 0x400 ;  /* 0x00000400000f9882 */ /* 0x000fe20000000000 */
[C---:B------:R-:W-:Y:S01]  /*0680*/  IMAD.SHL.U32 R6, R5.reuse, 0x4, RZ ;  /* 0x0000000405067824 */ /* 0x040fe200078e00ff */
[----:B------:R-:W2:Y:S01]  /*0690*/  @!UP1 S2UR UR16, SR_CgaCtaId ;  /* 0x00000000001099c3 */ /* 0x000ea20000008800 */
[C---:B------:R-:W-:Y:S01]  /*06a0*/  LEA.HI R3, R5.reuse, R5, RZ, 0x1 ;  /* 0x0000000505037211 */ /* 0x040fe200078f08ff */
[----:B------:R-:W-:Y:S01]  /*06b0*/  VOTEU.ALL UP2, P1 ;  /* 0x00000000003f7886 */ /* 0x000fe20000840000 */
[----:B------:R-:W-:Y:S01]  /*06c0*/  VOTEU.ALL UP3, P1 ;  /* 0x00000000003f7886 */ /* 0x000fe20000860000 */
[----:B------:R-:W-:Y:S01]  /*06d0*/  LOP3.LUT R11, R5, 0xc, R6, 0x78, !PT ;  /* 0x0000000c050b7812 */ /* 0x000fe200078e7806 */
[----:B------:R-:W-:Y:S01]  /*06e0*/  VOTEU.ALL UP4, P1 ;  /* 0x00000000003f7886 */ /* 0x000fe20000880000 */
[----:B------:R-:W-:Y:S01]  /*06f0*/  LOP3.LUT R8, R3, 0xfffffffe, RZ, 0xc0, !PT ;  /* 0xfffffffe03087812 */ /* 0x000fe200078ec0ff */
[----:B------:R-:W-:-:S02]  /*0700*/  VOTEU.ALL UP5, P1 ;  /* 0x00000000003f7886 */ /* 0x000fc400008a0000 */
[----:B------:R-:W-:Y:S01]  /*0710*/  UIADD3 UR4, -UR4, URZ, URZ ;  /* 0x0000003f04047290 */ /* 0x000fe2000fffe13f */
[----:B------:R3:W-:Y:S01]  /*0720*/  STL [R1+0x78], R11 ;  /* 0x0000780b01007387 */ /* 0x0007e20000100800 */
[----:B------:R-:W-:Y:S01]  /*0730*/  IMAD.IADD R8, R5, 0x1, -R8 ;  /* 0x0000000105087824 */ /* 0x000fe200078e0a08 */
[----:B0-----:R-:W-:Y:S01]  /*0740*/  R2UR UR10, R9 ;  /* 0x00000000090a72ca */ /* 0x001fe200000e0000 */
[----:B------:R-:W-:Y:S01]  /*0750*/  UIMAD UR8, UR8, UR4, UR11 ;  /* 0x00000004080872a4 */ /* 0x000fe2000f8e020b */
[----:B------:R-:W0:Y:S02]  /*0760*/  LDC R5, c[0x0][0x140] ;  /* 0x00005000ff057b82 */ /* 0x000e240000000800 */
[----:B------:R-:W-:Y:S01]  /*0770*/  UMOV UR4, 0x20 ;  /* 0x0000002000047882 */ /* 0x000fe20000000000 */
[----:B-1----:R-:W-:Y:S02]  /*0780*/  @!UP0 ULEA UR14, UR13, UR12, 0x18 ;  /* 0x0000000c0d0e8291 */ /* 0x002fe4000f8ec03f */
[----:B------:R-:W-:Y:S01]  /*0790*/  ISETP.NE.AND P3, PT, R8, UR8, PT ;  /* 0x0000000808007c0c */ /* 0x000fe2000bf65270 */
[----:B------:R-:W-:-:S04]  /*07a0*/  @!UP0 UIADD3 UR4, -UR4, 0x100000, URZ ;  /* 0x0010000004048890 */ /* 0x000fc8000fffe13f */
[----:B------:R-:W-:Y:S02]  /*07b0*/  @!UP0 USHF.L.U32 UR5, UR4, 0xb, URZ ;  /* 0x0000000b04058899 */ /* 0x000fe4000800063f */
[----:B------:R-:W-:Y:S02]  /*07c0*/  @!UP0 USHF.L.U32 UR4, UR4, 0x1, URZ ;  /* 0x0000000104048899 */ /* 0x000fe4000800063f */
[----:B------:R-:W-:-:S04]  /*07d0*/  @!UP1 UIADD3 UR12, -UR17, 0x100000, URZ ;  /* 0x00100000110c9890 */ /* 0x000fc8000fffe13f */
[----:B------:R-:W-:Y:S02]  /*07e0*/  @!UP1 USHF.L.U32 UR13, UR12, 0xb, URZ ;  /* 0x0000000b0c0d9899 */ /* 0x000fe4000800063f */
[----:B------:R-:W-:Y:S02]  /*07f0*/  @!UP1 USHF.L.U32 UR12, UR12, 0x1, URZ ;  /* 0x000000010c0c9899 */ /* 0x000fe4000800063f */
[----:B--2---:R-:W-:Y:S01]  /*0800*/  @!UP1 ULEA UR15, UR16, UR15, 0x18 ;  /* 0x0000000f100f9291 */ /* 0x004fe2000f8ec03f */
[----:B------:R-:W-:Y:S01]  /*0810*/  VOTEU.ALL UP0, P0 ;  /* 0x00000000003f7886 */ /* 0x000fe20000000000 */
[----:B------:R-:W-:Y:S01]  /*0820*/  VOTEU.ALL UP1, P0 ;  /* 0x00000000003f7886 */ /* 0x000fe20000020000 */
[----:B------:R-:W-:Y:S01]  /*0830*/  UIADD3 UR10, -UR10, URZ, URZ ;  /* 0x0000003f0a0a7290 */ /* 0x000fe2000fffe13f */
[----:B------:R-:W-:Y:S01]  /*0840*/  LOP3.LUT P0, RZ, R2, 0x7, RZ, 0xc0, !PT ;  /* 0x0000000702ff7812 */ /* 0x000fe2000780c0ff */
[----:B------:R-:W1:Y:S02]  /*0850*/  FENCE.VIEW.ASYNC.S ;  /* 0x00000000000073c6 */ /* 0x000e640000000000 */
[----:B-1----:R-:W1:Y:S01]  /*0860*/  @!UP0 SYNCS.EXCH.64 URZ, [UR14+0x70], UR4 ;  /* 0x000070040e3f85b2 */ /* 0x002e620008000100 */
[----:B------:R-:W-:-:S02]  /*0870*/  @P3 LEA.HI R3, R11, R11, RZ, 0x1 ;  /* 0x0000000b0b033211 */ /* 0x000fc400078f08ff */
[----:B------:R-:W-:Y:S02]  /*0880*/  ISETP.LT.U32.AND P0, PT, R11, 0x4, !P0 ;  /* 0x000000040b00780c */ /* 0x000fe40004701070 */
[----:B------:R-:W-:Y:S02]  /*0890*/  @P3 SHF.R.S32.HI R3, RZ, 0x1, R3 ;  /* 0x00000001ff033819 */ /* 0x000fe40000011403 */
[----:B------:R-:W-:Y:S02]  /*08a0*/  SEL R4, RZ, 0x1, !P0 ;  /* 0x00000001ff047807 */ /* 0x000fe40004000000 */
[----:B0-----:R-:W-:Y:S01]  /*08b0*/  ISETP.EQ.U32.AND P1, PT, R5, 0x1, PT ;  /* 0x000000010500780c */ /* 0x001fe20003f22070 */
[----:B------:R0:W2:Y:S01]  /*08c0*/  @!UP1 SYNCS.EXCH.64 URZ, [UR14+0x78], UR4 ;  /* 0x000078040e3f95b2 */ /* 0x0000a20008000100 */
[----:B------:R-:W-:Y:S01]  /*08d0*/  NOP ;  /* 0x0000000000007918 */ /* 0x000fe20000000000 */
[----:B0-----:R-:W-:Y:S01]  /*08e0*/  UIMAD UR4, UR26, UR10, UR9 ;  /* 0x0000000a1a0472a4 */ /* 0x001fe2000f8e0209 */
[----:B------:R3:W0:Y:S05]  /*08f0*/  @!UP2 SYNCS.EXCH.64 URZ, [UR15+0x50], UR12 ;  /* 0x0000500c0f3fa5b2 */ /* 0x00062a0008000100 */
[----:B------:R-:W-:Y:S01]  /*0900*/  @P3 ISETP.NE.AND P4, PT, R3, UR4, PT ;  /* 0x0000000403003c0c */ /* 0x000fe2000bf85270 */
[----:B------:R-:W-:-:S03]  /*0910*/  IMAD.MOV.U32 R3, RZ, RZ, 0x1 ;  /* 0x00000001ff037424 */ /* 0x000fc600078e00ff */
[----:B------:R-:W-:-:S04]  /*0920*/  @P3 SEL R3, RZ, 0x1, P4 ;  /* 0x00000001ff033807 */ /* 0x000fc80002000000 */
[----:B------:R-:W-:-:S05]  /*0930*/  LOP3.LUT R3, R3, R4, RZ, 0xc0, !PT ;  /* 0x0000000403037212 */ /* 0x000fca00078ec0ff */
[----:B------:R3:W-:Y:S01]  /*0940*/  STL [R1+0x70], R3 ;  /* 0x0000700301007387 */ /* 0x0007e20000100800 */
[----:B------:R3:W4:Y:S01]  /*0950*/  @!UP3 SYNCS.EXCH.64 URZ, [UR15+0x58], UR12 ;  /* 0x0000580c0f3fb5b2 */ /* 0x0007220008000100 */
[----:B------:R3:W0:Y:S01]  /*0960*/  @!UP4 SYNCS.EXCH.64 URZ, [UR15+0x60], UR12 ;  /* 0x0000600c0f3fc5b2 */ /* 0x0006220008000100 */
[----:B------:R3:W0:Y:S01]  /*0970*/  @!UP5 SYNCS.EXCH.64 URZ, [UR15+0x68], UR12 ;  /* 0x0000680c0f3fd5b2 */ /* 0x0006220008000100 */
[----:B------:R-:W-:Y:S01]  /*0980*/  NOP ;  /* 0x0000000000007918 */ /* 0x000fe20000000000 */
[----:B-12---:R-:W-:Y:S05]  /*0990*/  @!P1 BRA `(.L_x_3) ;  /* 0x0000000000089947 */ /* 0x006fea0003800000 */
[----:B0---4-:R-:W-:Y:S01]  /*09a0*/  UCGABAR_ARV ;  /* 0x00000000000079c7 */ /* 0x011fe20008000000 */
[----:B------:R-:W-:Y:S05]  /*09b0*/  BRA `(.L_x_4) ;  /* 0x0000000000047947 */ /* 0x000fea0003800000 */
.L_x_3:
[----:B0---4-:R-:W-:Y:S01]  /*09c0*/  NOP ;  /* 0x0000000000007918 */ /* 0x011fe20000000000 */
.L_x_4:
[----:B------:R-:W-:Y:S01]  /*09d0*/  ULDC.64 UR4, c[0x0][0x598] ;  /* 0x0001660000047ab9 */ /* 0x000fe20000000a00 */
[----:B------:R-:W-:Y:S01]  /*09e0*/  ULDC.64 UR18, c[0x0][0x208] ;  /* 0x0000820000127ab9 */ /* 0x000fe20000000a00 */
[----:B------:R-:W-:-:S04]  /*09f0*/  ISETP.NE.U32.AND P0, PT, RZ, UR4, PT ;  /* 0x00000004ff007c0c */ /* 0x000fc8000bf05070 */
[----:B------:R-:W-:-:S13]  /*0a00*/  ISETP.NE.AND.EX P0, PT, RZ, UR5, PT, P0 ;  /* 0x00000005ff007c0c */ /* 0x000fda000bf05300 */
[----:B------:R-:W-:Y:S05]  /*0a10*/  @!P0 BRA `(.L_x_5) ;  /* 0x0000000000208947 */ /* 0x000fea0003800000 */
[----:B------:R-:W0:Y:S02]  /*0a20*/  LDC.64 R4, c[0x0][0x598] ;  /* 0x00016600ff047b82 */ /* 0x000e240000000a00 */
[----:B0-----:R-:W2:Y:S02]  /*0a30*/  LDG.E.64 R4, desc[UR18][R4.64] ;  /* 0x0000001204047981 */ /* 0x001ea4000c1e1b00 */
[----:B--2---:R-:W-:-:S04]  /*0a40*/  ISETP.NE.U32.AND P0, PT, R4, RZ, PT ;  /* 0x000000ff0400720c */ /* 0x004fc80003f05070 */
[----:B------:R-:W-:-:S13]  /*0a50*/  ISETP.NE.AND.EX P0, PT, R5, RZ, PT, P0 ;  /* 0x000000ff0500720c */ /* 0x000fda0003f05300 */
[----:B------:R-:W-:Y:S05]  /*0a60*/  @!P0 BRA `(.L_x_5) ;  /* 0x00000000000c8947 */ /* 0x000fea0003800000 */
[----:B------:R-:W2:Y:S02]  /*0a70*/  LD.E R4, desc[UR18][R4.64] ;  /* 0x0000001204047980 */ /* 0x000ea4000c101900 */
[----:B--2---:R-:W-:Y:S01]  /*0a80*/  R2UR UR25, R4 ;  /* 0x00000000041972ca */ /* 0x004fe200000e0000 */
[----:B------:R-:W-:-:S14]  /*0a90*/  BRA `(.L_x_6) ;  /* 0x0000000000247947 */ /* 0x000fdc0003800000 */
.L_x_5:
[----:B------:R-:W-:Y:S02]  /*0aa0*/  ULDC.64 UR4, c[0x0][0x588] ;  /* 0x0001620000047ab9 */ /* 0x000fe40000000a00 */
[----:B------:R-:W-:-:S04]  /*0ab0*/  ISETP.NE.U32.AND P0, PT, RZ, UR4, PT ;  /* 0x00000004ff007c0c */ /* 0x000fc8000bf05070 */
[----:B------:R-:W-:-:S13]  /*0ac0*/  ISETP.NE.AND.EX P0, PT, RZ, UR5, PT, P0 ;  /* 0x00000005ff007c0c */ /* 0x000fda000bf05300 */
[----:B------:R-:W-:Y:S05]  /*0ad0*/  @!P0 BRA `(.L_x_7) ;  /* 0x0000000000108947 */ /* 0x000fea0003800000 */
[----:B------:R-:W0:Y:S02]  /*0ae0*/  LDC.64 R4, c[0x0][0x588] ;  /* 0x00016200ff047b82 */ /* 0x000e240000000a00 */
[----:B0-----:R-:W2:Y:S02]  /*0af0*/  LDG.E R4, desc[UR18][R4.64] ;  /* 0x0000001204047981 */ /* 0x001ea4000c1e1900 */
[----:B--2---:R-:W-:Y:S01]  /*0b00*/  R2UR UR25, R4 ;  /* 0x00000000041972ca */ /* 0x004fe200000e0000 */
[----:B------:R-:W-:-:S14]  /*0b10*/  BRA `(.L_x_6) ;  /* 0x0000000000047947 */ /* 0x000fdc0003800000 */
.L_x_7:
[----:B------:R-:W-:-:S05]  /*0b20*/  ULDC UR25, c[0x0][0x580] ;  /* 0x0001600000197ab9 */ /* 0x000fca0000000800 */
.L_x_6:
[----:B------:R-:W-:Y:S02]  /*0b30*/  ULDC.64 UR4, c[0x0][0x5a0] ;  /* 0x0001680000047ab9 */ /* 0x000fe40000000a00 */
        /* <DEDUP_REMOVED lines=11> */
.L_x_8:
        /* <DEDUP_REMOVED lines=8> */
.L_x_10:
[----:B------:R-:W-:-:S05]  /*0c70*/  ULDC UR24, c[0x0][0x584] ;  /* 0x0001610000187ab9 */ /* 0x000fca0000000800 */
.L_x_9:
[----:B------:R-:W-:Y:S01]  /*0c80*/  ULDC UR4, c[0x0][0x65c] ;  /* 0x0001970000047ab9 */ /* 0x000fe20000000800 */
[----:B------:R-:W0:Y:S01]  /*0c90*/  LDC.64 R4, c[0x0][0x650] ;  /* 0x00019400ff047b82 */ /* 0x000e220000000a00 */
[----:B------:R-:W-:Y:S01]  /*0ca0*/  UISETP.NE.AND UP2, UPT, UR4, 0x1, UPT ;  /* 0x000000010400788c */ /* 0x000fe2000bf45270 */
[----:B------:R-:W-:Y:S01]  /*0cb0*/  IMAD.MOV.U32 R6, RZ, RZ, -0x1 ;  /* 0xffffffffff067424 */ /* 0x000fe200078e00ff */
[----:B------:R-:W-:Y:S01]  /*0cc0*/  UISETP.NE.AND UP0, UPT, UR22, 0x2, UPT ;  /* 0x000000021600788c */ /* 0x000fe2000bf05270 */
[----:B---3--:R-:W-:-:S08]  /*0cd0*/  PRMT R3, RZ, 0x7610, R3 ;  /* 0x00007610ff037816 */ /* 0x008fd00000000003 */
[----:B------:R-:W-:Y:S01]  /*0ce0*/  @UP2 ULDC UR14, c[0x0][0x10] ;  /* 0x00000400000e2ab9 */ /* 0x000fe20000000800 */
[----:B------:R-:W-:Y:S01]  /*0cf0*/  @UP2 UMOV UR4, UR9 ;  /* 0x0000000900042c82 */ /* 0x000fe20008000000 */
[----:B------:R-:W-:Y:S01]  /*0d00*/  @UP2 UMOV UR5, URZ ;  /* 0x0000003f00052c82 */ /* 0x000fe20008000000 */
[----:B------:R-:W-:Y:S01]  /*0d10*/  @!UP2 ULDC UR16, c[0x0][0xc] ;  /* 0x000003000010aab9 */ /* 0x000fe20000000800 */
[----:B------:R-:W-:Y:S01]  /*0d20*/  @UP2 UIMAD.WIDE.U32 UR14, UR11, UR14, UR4 ;  /* 0x0000000e0b0e22a5 */ /* 0x000fe2000f8e0004 */
[----:B------:R-:W-:Y:S02]  /*0d30*/  ULDC UR12, c[0x0][0xc] ;  /* 0x00000300000c7ab9 */ /* 0x000fe40000000800 */
[----:B------:R-:W-:Y:S01]  /*0d40*/  @UP2 UMOV UR4, URZ ;  /* 0x0000003f00042c82 */ /* 0x000fe20008000000 */
[----:B------:R-:W-:Y:S01]  /*0d50*/  ULDC UR13, c[0x0][0x10] ;  /* 0x00000400000d7ab9 */ /* 0x000fe20000000800 */
[----:B------:R-:W-:Y:S01]  /*0d60*/  @UP2 UIADD3 UR15, UR15, UR4, URZ ;  /* 0x000000040f0f2290 */ /* 0x000fe2000fffe03f */
[----:B------:R-:W-:-:S02]  /*0d70*/  UMOV UR5, URZ ;  /* 0x0000003f00057c82 */ /* 0x000fc40008000000 */
[----:B------:R-:W-:Y:S01]  /*0d80*/  UMOV UR4, UR11 ;  /* 0x0000000b00047c82 */ /* 0x000fe20008000000 */
[----:B------:R-:W-:Y:S02]  /*0d90*/  UIMAD.WIDE.U32 UR12, UR12, UR13, URZ ;  /* 0x0000000d0c0c72a5 */ /* 0x000fe4000f8e003f */
[----:B------:R-:W-:Y:S01]  /*0da0*/  @!UP2 UIMAD.WIDE.U32 UR4, UR9, UR16, UR4 ;  /* 0x000000100904a2a5 */ /* 0x000fe2000f8e0004 */
[----:B------:R-:W-:Y:S02]  /*0db0*/  ULDC UR11, c[0x0][0x14] ;  /* 0x00000500000b7ab9 */ /* 0x000fe40000000800 */
[----:B------:R-:W-:Y:S02]  /*0dc0*/  UIMAD.WIDE.U32 UR16, UR12, UR11, URZ ;  /* 0x0000000b0c1072a5 */ /* 0x000fe4000f8e003f */
[----:B------:R-:W-:Y:S02]  /*0dd0*/  UIMAD UR12, UR13, UR11, URZ ;  /* 0x0000000b0d0c72a4 */ /* 0x000fe4000f8e023f */
[----:B------:R-:W-:Y:S01]  /*0de0*/  @!UP2 UMOV UR15, UR5 ;  /* 0x00000005000fac82 */ /* 0x000fe20008000000 */
[----:B------:R-:W-:Y:S01]  /*0df0*/  @UP2 UMOV UR11, UR14 ;  /* 0x0000000e000b2c82 */ /* 0x000fe20008000000 */
[----:B------:R-:W-:Y:S01]  /*0e00*/  @!UP2 UMOV UR11, UR4 ;  /* 0x00000004000bac82 */ /* 0x000fe20008000000 */
[----:B------:R-:W-:-:S02]  /*0e10*/  UIADD3 UR14, UR17, UR12, URZ ;  /* 0x0000000c110e7290 */ /* 0x000fc4000fffe03f */
[----:B------:R-:W-:-:S04]  /*0e20*/  UIADD3 UR4, UP1, UR11, UR16, URZ ;  /* 0x000000100b047290 */ /* 0x000fc8000ff3e03f */
[----:B------:R-:W-:Y:S02]  /*0e30*/  UIADD3.X UR5, UR15, UR14, URZ, UP1, !UPT ;  /* 0x0000000e0f057290 */ /* 0x000fe40008ffe43f */
[----:B------:R-:W-:Y:S02]  /*0e40*/  USEL UR4, UR4, UR11, !UP0 ;  /* 0x0000000b04047287 */ /* 0x000fe4000c000000 */
[----:B------:R-:W-:-:S04]  /*0e50*/  USEL UR5, UR5, UR15, !UP0 ;  /* 0x0000000f05057287 */ /* 0x000fc8000c000000 */
[----:B0-----:R-:W-:Y:S02]  /*0e60*/  ISETP.LE.U32.AND P0, PT, R4, UR4, PT ;  /* 0x0000000404007c0c */ /* 0x001fe4000bf03070 */
[----:B------:R-:W-:-:S05]  /*0e70*/  IMAD.U32 R4, RZ, RZ, UR5 ;  /* 0x00000005ff047e24 */ /* 0x000fca000f8e00ff */
[----:B------:R-:W-:Y:S01]  /*0e80*/  ISETP.GE.U32.AND.EX P0, PT, R4, R5, PT, P0 ;  /* 0x000000050400720c */ /* 0x000fe20003f06100 */
[----:B------:R-:W-:Y:S02]  /*0e90*/  IMAD.MOV.U32 R5, RZ, RZ, -0x1 ;  /* 0xffffffffff057424 */ /* 0x000fe400078e00ff */
[----:B------:R-:W-:-:S03]  /*0ea0*/  IMAD.MOV.U32 R4, RZ, RZ, -0x1 ;  /* 0xffffffffff047424 */ /* 0x000fc600078e00ff */
[----:B------:R0:W-:Y:S04]  /*0eb0*/  STL [R1+0x84], R5 ;  /* 0x0000840501007387 */ /* 0x0001e80000100800 */
[----:B------:R1:W-:Y:S04]  /*0ec0*/  STL [R1+0x88], R4 ;  /* 0x0000880401007387 */ /* 0x0003e80000100800 */
[----:B------:R2:W-:Y:S01]  /*0ed0*/  STL [R1+0x74], R6 ;  /* 0x0000740601007387 */ /* 0x0005e20000100800 */
[----:B0-----:R-:W-:Y:S02]  /*0ee0*/  IMAD.U32 R5, RZ, RZ, UR4 ;  /* 0x00000004ff057e24 */ /* 0x001fe4000f8e00ff */
[----:B-1----:R-:W-:-:S05]  /*0ef0*/  IMAD.U32 R4, RZ, RZ, UR5 ;  /* 0x00000005ff047e24 */ /* 0x002fca000f8e00ff */
[----:B------:R2:W-:Y:S04]  /*0f00*/  STL [R1+0x7c], R4 ;  /* 0x00007c0401007387 */ /* 0x0005e80000100800 */
[----:B------:R2:W-:Y:S01]  /*0f10*/  STL [R1+0x80], R5 ;  /* 0x0000800501007387 */ /* 0x0005e20000100800 */
[----:B------:R-:W-:Y:S05]  /*0f20*/  @P0 BRA `(.L_x_11) ;  /* 0x0000000400540947 */ /* 0x000fea0003800000 */
[----:B------:R-:W-:Y:S01]  /*0f30*/  ULDC.64 UR28, c[0x0][0x628] ;  /* 0x00018a00001c7ab9 */ /* 0x000fe20000000a00 */
[C---:B------:R-:W-:Y:S01]  /*0f40*/  R2UR UR30, R5.reuse ;  /* 0x00000000051e72ca */ /* 0x040fe200000e0000 */
[----:B------:R-:W-:Y:S01]  /*0f50*/  ULDC UR27, c[0x0][0x630] ;  /* 0x00018c00001b7ab9 */ /* 0x000fe20000000800 */
[----:B------:R-:W-:Y:S02]  /*0f60*/  ISETP.NE.U32.AND P0, PT, RZ, UR28, PT ;  /* 0x0000001cff007c0c */ /* 0x000fe4000bf05070 */
[----:B------:R-:W-:Y:S02]  /*0f70*/  R2UR UR4, R5 ;  /* 0x00000000050472ca */ /* 0x000fe400000e0000 */
[----:B------:R-:W-:Y:S02]  /*0f80*/  ISETP.NE.AND.EX P0, PT, RZ, UR29, PT, P0 ;  /* 0x0000001dff007c0c */ /* 0x000fe4000bf05300 */
[----:B------:R-:W-:-:S11]  /*0f90*/  R2UR UR5, R4 ;  /* 0x00000000040572ca */ /* 0x000fd600000e0000 */
[----:B------:R-:W-:Y:S05]  /*0fa0*/  @!P0 BRA `(.L_x_12) ;  /* 0x0000000000308947 */ /* 0x000fea0003800000 */
[----:B------:R-:W-:Y:S01]  /*0fb0*/  R2UR UR4, R5 ;  /* 0x00000000050472ca */ /* 0x000fe200000e0000 */
[----:B------:R-:W-:Y:S01]  /*0fc0*/  ULDC UR11, c[0x0][0x634] ;  /* 0x00018d00000b7ab9 */ /* 0x000fe20000000800 */
[----:B------:R-:W-:-:S11]  /*0fd0*/  R2UR UR15, R4 ;  /* 0x00000000040f72ca */ /* 0x000fd600000e0000 */
[----:B------:R-:W-:-:S04]  /*0fe0*/  UIADD3 UR11, UP1, UR4, UR11, URZ ;  /* 0x0000000b040b7290 */ /* 0x000fc8000ff3e03f */
[----:B------:R-:W-:-:S04]  /*0ff0*/  UIADD3.X UR15, URZ, UR15, URZ, UP1, !UPT ;  /* 0x0000000f3f0f7290 */ /* 0x000fc80008ffe43f */
[----:B------:R-:W-:-:S04]  /*1000*/  UIMAD.WIDE.U32 UR4, UR15, UR28, URZ ;  /* 0x0000001c0f0472a5 */ /* 0x000fc8000f8e003f */
[----:B------:R-:W-:Y:S02]  /*1010*/  UIMAD.WIDE.U32 UR12, UP1, UR11, UR29, UR4 ;  /* 0x0000001d0b0c72a5 */ /* 0x000fe4000f820004 */
[----:B------:R-:W-:Y:S02]  /*1020*/  UIMAD.WIDE.U32 UR4, UR11, UR28, URZ ;  /* 0x0000001c0b0472a5 */ /* 0x000fe4000f8e003f */
[----:B------:R-:W-:Y:S02]  /*1030*/  UIADD3.X UR23, URZ, URZ, URZ, UP1, !UPT ;  /* 0x0000003f3f177290 */ /* 0x000fe40008ffe43f */
[----:B------:R-:W-:Y:S01]  /*1040*/  UIADD3 URZ, UP1, UR5, UR12, URZ ;  /* 0x0000000c053f7290 */ /* 0x000fe2000ff3e03f */
[----:B------:R-:W-:-:S03]  /*1050*/  UMOV UR22, UR13 ;  /* 0x0000000d00167c82 */ /* 0x000fc60008000000 */
[----:B------:R-:W-:-:S12]  /*1060*/  UIMAD.WIDE.U32.X UR4, UR15, UR29, UR22, UP1 ;  /* 0x0000001d0f0472a5 */ /* 0x000fd800088e0416 */
.L_x_12:
[----:B------:R-:W-:Y:S01]  /*1070*/  USHF.R.U64 UR4, UR4, UR27, UR5 ;  /* 0x0000001b04047299 */ /* 0x000fe20008001205 */
[----:B------:R-:W-:Y:S01]  /*1080*/  R2UR UR13, R4 ;  /* 0x00000000040d72ca */ /* 0x000fe200000e0000 */
[----:B------:R-:W-:Y:S02]  /*1090*/  USHF.R.U32.HI UR5, URZ, UR27, UR5 ;  /* 0x0000001b3f057299 */ /* 0x000fe40008011605 */
[----:B------:R-:W-:Y:S01]  /*10a0*/  UIADD3 UR11, UP1, URZ, -UR4, URZ ;  /* 0x800000043f0b7290 */ /* 0x000fe2000ff3e03f */
[----:B------:R-:W-:Y:S01]  /*10b0*/  ULDC.64 UR22, c[0x0][0x620] ;  /* 0x0001880000167ab9 */ /* 0x000fe20000000a00 */
[----:B------:R-:W-:Y:S02]  /*10c0*/  UMOV UR12, UR30 ;  /* 0x0000001e000c7c82 */ /* 0x000fe40008000000 */
[----:B------:R-:W-:Y:S01]  /*10d0*/  UIADD3.X UR5, URZ, ~UR5, URZ, UP1, !UPT ;  /* 0x800000053f057290 */ /* 0x000fe20008ffe43f */
[----:B------:R-:W-:Y:S01]  /*10e0*/  ULDC UR15, c[0x0][0x618] ;  /* 0x00018600000f7ab9 */ /* 0x000fe20000000800 */
[----:B------:R-:W-:-:S02]  /*10f0*/  @UP2 UIMAD UR8, UR26, UR10, UR9 ;  /* 0x0000000a1a0822a4 */ /* 0x000fc4000f8e0209 */
[----:B------:R-:W-:Y:S02]  /*1100*/  UIMAD UR5, UR5, UR22, URZ ;  /* 0x00000016050572a4 */ /* 0x000fe4000f8e023f */
[----:B------:R-:W-:Y:S02]  /*1110*/  UIMAD.WIDE.U32 UR12, UR11, UR22, UR12 ;  /* 0x000000160b0c72a5 */ /* 0x000fe4000f8e000c */
[----:B------:R-:W-:Y:S01]  /*1120*/  UIMAD UR11, UR11, UR23, UR5 ;  /* 0x000000170b0b72a4 */ /* 0x000fe2000f8e0205 */
[----:B------:R-:W-:Y:S01]  /*1130*/  ULDC UR22, c[0x0][0x608] ;  /* 0x0001820000167ab9 */ /* 0x000fe20000000800 */
[----:B------:R-:W-:Y:S02]  /*1140*/  ULDC UR31, c[0x0][0x658] ;  /* 0x00019600001f7ab9 */ /* 0x000fe40000000800 */
[----:B------:R-:W-:Y:S01]  /*1150*/  UIADD3 UR11, UR13, UR11, URZ ;  /* 0x0000000b0d0b7290 */ /* 0x000fe2000fffe03f */
[----:B------:R-:W-:Y:S01]  /*1160*/  UMOV UR9, 0xffffffff ;  /* 0xffffffff00097882 */ /* 0x000fe20000000000 */
[----:B------:R-:W-:-:S02]  /*1170*/  ULDC UR5, c[0x0][0x600] ;  /* 0x0001800000057ab9 */ /* 0x000fc40000000800 */
[----:B------:R-:W-:Y:S02]  /*1180*/  USHF.R.U64 UR30, UR12, UR15, UR11 ;  /* 0x0000000f0c1e7299 */ /* 0x000fe4000800120b */
[----:B------:R-:W-:Y:S02]  /*1190*/  USHF.R.U32.HI UR12, URZ, UR15, UR11 ;  /* 0x0000000f3f0c7299 */ /* 0x000fe4000801160b */
[----:B------:R-:W-:Y:S01]  /*11a0*/  USHF.L.U32 UR9, UR9, UR31, URZ ;  /* 0x0000001f09097299 */ /* 0x000fe2000800063f */
[----:B------:R-:W-:Y:S01]  /*11b0*/  ULDC.64 UR10, c[0x0][0x640] ;  /* 0x00019000000a7ab9 */ /* 0x000fe20000000a00 */
[----:B------:R-:W-:Y:S01]  /*11c0*/  USHF.R.U64 UR35, UR30, UR22, UR12 ;  /* 0x000000161e237299 */ /* 0x000fe2000800120c */
[----:B------:R-:W-:Y:S01]  /*11d0*/  ISETP.NE.U32.AND P0, PT, RZ, UR10, PT ;  /* 0x0000000aff007c0c */ /* 0x000fe2000bf05070 */
[----:B------:R-:W-:Y:S02]  /*11e0*/  USHF.R.U32.HI UR12, URZ, UR22, UR12 ;  /* 0x000000163f0c7299 */ /* 0x000fe4000801160c */
[----:B------:R-:W-:Y:S01]  /*11f0*/  ULOP3.LUT UR15, URZ, UR9, URZ, 0x33, !UPT ;  /* 0x000000093f0f7292 */ /* 0x000fe2000f8e333f */
[----:B------:R-:W-:Y:S01]  /*1200*/  ISETP.NE.AND.EX P0, PT, RZ, UR11, PT, P0 ;  /* 0x0000000bff007c0c */ /* 0x000fe2000bf05300 */
[----:B------:R-:W-:-:S02]  /*1210*/  USHF.R.U64 UR36, UR35, UR31, UR12 ;  /* 0x0000001f23247299 */ /* 0x000fc4000800120c */
[----:B------:R-:W-:Y:S02]  /*1220*/  UIADD3 UR29, UR5, -0x1, URZ ;  /* 0xffffffff051d7890 */ /* 0x000fe4000fffe03f */
[----:B------:R-:W-:Y:S01]  /*1230*/  USHF.R.U32.HI UR12, URZ, UR31, UR12 ;  /* 0x0000001f3f0c7299 */ /* 0x000fe2000801160c */
[----:B------:R-:W-:Y:S01]  /*1240*/  ULDC UR32, c[0x0][0x648] ;  /* 0x0001920000207ab9 */ /* 0x000fe20000000800 */
[----:B------:R-:W-:Y:S01]  /*1250*/  ULDC UR33, c[0x0][0x638] ;  /* 0x00018e0000217ab9 */ /* 0x000fe20000000800 */
[----:B------:R-:W-:Y:S01]  /*1260*/  UMOV UR34, 0x1 ;  /* 0x0000000100227882 */ /* 0x000fe20000000000 */
[----:B------:R-:W-:-:S04]  /*1270*/  UMOV UR9, UR36 ;  /* 0x0000002400097c82 */ /* 0x000fc80008000000 */
[----:B------:R-:W-:Y:S05]  /*1280*/  @!P0 BRA `(.L_x_13) ;  /* 0x0000000000308947 */ /* 0x000fea0003800000 */
[----:B------:R-:W-:Y:S02]  /*1290*/  ULDC UR9, c[0x0][0x64c] ;  /* 0x0001930000097ab9 */ /* 0x000fe40000000800 */
        /* <DEDUP_REMOVED lines=8> */
[----:B------:R-:W-:-:S07]  /*1320*/  UIMAD.WIDE.U32.X UR10, UR28, UR11, UR26, UP1 ;  /* 0x0000000b1c0a72a5 */ /* 0x000fce00088e041a */
[----:B------:R-:W-:Y:S01]  /*1330*/  UMOV UR9, UR10 ;  /* 0x0000000a00097c82 */ /* 0x000fe20008000000 */
[----:B------:R-:W-:-:S05]  /*1340*/  UMOV UR12, UR11 ;  /* 0x0000000b000c7c82 */ /* 0x000fca0008000000 */
.L_x_13:
[----:B------:R-:W-:Y:S01]  /*1350*/  USHF.R.U64 UR10, UR9, UR32, UR12 ;  /* 0x00000020090a7299 */ /* 0x000fe2000800120c */
[----:B--2---:R-:W-:Y:S01]  /*1360*/  IMAD.U32 R6, RZ, RZ, UR4 ;  /* 0x00000004ff067e24 */ /* 0x004fe2000f8e00ff */
[----:B------:R-:W-:Y:S01]  /*1370*/  USHF.L.U32 UR9, UR34, UR31, URZ ;  /* 0x0000001f22097299 */ /* 0x000fe2000800063f */
[----:B------:R-:W-:Y:S01]  /*1380*/  IMAD.MOV.U32 R3, RZ, RZ, 0x1 ;  /* 0x00000001ff037424 */ /* 0x000fe200078e00ff */
[----:B------:R-:W-:Y:S02]  /*1390*/  ULOP3.LUT UR15, UR35, UR15, URZ, 0xc0, !UPT ;  /* 0x0000000f230f7292 */ /* 0x000fe4000f8ec03f */
[----:B------:R-:W-:Y:S01]  /*13a0*/  UIADD3 UR11, -UR10, URZ, URZ ;  /* 0x0000003f0a0b7290 */ /* 0x000fe2000fffe13f */
[----:B------:R0:W-:Y:S01]  /*13b0*/  STL [R1+0x74], R6 ;  /* 0x0000740601007387 */ /* 0x0001e20000100800 */
[----:B------:R-:W-:Y:S02]  /*13c0*/  UIMAD UR15, UR9, UR10, UR15 ;  /* 0x0000000a090f72a4 */ /* 0x000fe4000f8e020f */
[----:B------:R-:W-:-:S02]  /*13d0*/  ULOP3.LUT UR29, UR30, UR29, URZ, 0xc0, !UPT ;  /* 0x0000001d1e1d7292 */ /* 0x000fc4000f8ec03f */
[----:B------:R-:W-:Y:S01]  /*13e0*/  UIMAD UR9, UR11, UR33, UR36 ;  /* 0x000000210b0972a4 */ /* 0x000fe2000f8e0224 */
[----:B------:R-:W-:Y:S02]  /*13f0*/  ULDC UR10, c[0x0][0x610] ;  /* 0x00018400000a7ab9 */ /* 0x000fe40000000800 */
[----:B------:R-:W-:Y:S02]  /*1400*/  UIMAD UR8, UR15, UR10, UR8 ;  /* 0x0000000a0f0872a4 */ /* 0x000fe4000f8e0208 */
[----:B------:R-:W-:-:S04]  /*1410*/  UIMAD UR9, UR9, UR5, UR29 ;  /* 0x00000005090972a4 */ /* 0x000fc8000f8e021d */
[----:B------:R-:W-:Y:S02]  /*1420*/  USEL UR5, UR9, UR8, !UP2 ;  /* 0x0000000809057287 */ /* 0x000fe4000d000000 */
[----:B------:R-:W-:-:S04]  /*1430*/  USEL UR8, UR8, UR9, !UP2 ;  /* 0x0000000908087287 */ /* 0x000fc8000d000000 */
[----:B------:R-:W-:Y:S02]  /*1440*/  IMAD.U32 R5, RZ, RZ, UR5 ;  /* 0x00000005ff057e24 */ /* 0x000fe4000f8e00ff */
[----:B------:R-:W-:-:S05]  /*1450*/  IMAD.U32 R4, RZ, RZ, UR8 ;  /* 0x00000008ff047e24 */ /* 0x000fca000f8e00ff */
[----:B------:R0:W-:Y:S04]  /*1460*/  STL [R1+0x84], R4 ;  /* 0x0000840401007387 */ /* 0x0001e80000100800 */
[----:B------:R0:W-:Y:S02]  /*1470*/  STL [R1+0x88], R5 ;  /* 0x0000880501007387 */ /* 0x0001e40000100800 */
.L_x_11:
[----:B------:R-:W-:Y:S05]  /*1480*/  @!P1 BRA `(.L_x_14) ;  /* 0x00000000000c9947 */ /* 0x000fea0003800000 */
[----:B------:R-:W-:Y:S01]  /*1490*/  UCGABAR_WAIT ;  /* 0x0000000000007dc7 */ /* 0x000fe20008000000 */
[----:B------:R-:W-:Y:S01]  /*14a0*/  CCTL.IVALL ;  /* 0x00000000ff00798f */ /* 0x000fe20002000000 */
[----:B------:R-:W-:Y:S05]  /*14b0*/  BRA `(.L_x_15) ;  /* 0x0000000000047947 */ /* 0x000fea0003800000 */
.L_x_14:
[----:B------:R-:W-:Y:S06]  /*14c0*/  BAR.SYNC.DEFER_BLOCKING 0x0 ;  /* 0x0000000000007b1d */ /* 0x000fec0000010000 */
.L_x_15:
[----:B------:R-:W-:Y:S02]  /*14d0*/  ULDC UR4, c[0x0][0x28c] ;  /* 0x0000a30000047ab9 */ /* 0x000fe40000000800 */
[----:B------:R-:W-:-:S04]  /*14e0*/  UIADD3 UR4, UR4, 0x7f, URZ ;  /* 0x0000007f04047890 */ /* 0x000fc8000fffe03f */
[----:B------:R-:W-:-:S04]  /*14f0*/  USHF.R.S32.HI UR5, URZ, 0x1f, UR4 ;  /* 0x0000001f3f057899 */ /* 0x000fc80008011404 */
[----:B------:R-:W-:-:S04]  /*1500*/  ULEA.HI UR5, UR5, UR4, URZ, 0x7 ;  /* 0x0000000405057291 */ /* 0x000fc8000f8f383f */
[----:B------:R-:W-:Y:S01]  /*1510*/  USHF.R.S32.HI UR13, URZ, 0x7, UR5 ;  /* 0x000000073f0d7899 */ /* 0x000fe20008011405 */
[----:B------:R-:W-:Y:S11]  /*1520*/  @!P2 BRA `(.L_x_16) ;  /* 0x000000dc0074a947 */ /* 0x000ff60003800000 */
[----:B------:R-:W-:-:S06]  /*1530*/  UISETP.GT.U32.AND UP1, UPT, UR20, 0x1, UPT ;  /* 0x000000011400788c */ /* 0x000fcc000bf24070 */
[----:B------:R-:W-:-:S13]  /*1540*/  PLOP3.LUT P0, PT, PT, PT, UP1, 0x80, 0x0 ;  /* 0x000000000000781c */ /* 0x000fda0003f0f018 */
[----:B------:R-:W-:Y:S05]  /*1550*/  @P0 EXIT ;  /* 0x000000000000094d */ /* 0x000fea0003800000 */
.L_x_17:
[----:B------:R-:W-:-:S08]  /*1560*/  NOP ;  /* 0x0000000000007918 */ /* 0x000fd00000000000 */
[----:B------:R-:W1:Y:S02]  /*1570*/  USETMAXREG.TRY_ALLOC.CTAPOOL UP1, 0xe8 ;  /* 0x000000e8000079c8 */ /* 0x000e640008020600 */
[----:B-1----:R-:W-:-:S13]  /*1580*/  PLOP3.LUT P0, PT, PT, PT, UP1, 0x80, 0x0 ;  /* 0x000000000000781c */ /* 0x002fda0003f0f018 */
[----:B------:R-:W-:Y:S05]  /*1590*/  @!P0 BRA `(.L_x_17) ;  /* 0xfffffffc00f08947 */ /* 0x000fea000383ffff */
[----:B------:R-:W-:-:S13]  /*15a0*/  LOP3.LUT P0, RZ, R3, 0xff, RZ, 0xc0, !PT ;  /* 0x000000ff03ff7812 */ /* 0x000fda000780c0ff */
[----:B------:R-:W-:Y:S05]  /*15b0*/  @!P0 EXIT ;  /* 0x000000000000894d */ /* 0x000fea0003800000 */
[----:B------:R-:W1:Y:S01]  /*15c0*/  S2UR UR4, SR_CgaCtaId ;  /* 0x00000000000479c3 */ /* 0x000e620000008800 */
[CC--:B------:R-:W-:Y:S01]  /*15d0*/  LEA.HI R0, R7.reuse, R2.reuse, RZ, 0x2 ;  /* 0x0000000207007211 */ /* 0x0c0fe200078f10ff */
[----:B------:R-:W-:Y:S01]  /*15e0*/  UIADD3 UR6, UR21, -0x1, URZ ;  /* 0xffffffff15067890 */ /* 0x000fe2000fffe03f */
[----:B------:R-:W-:Y:S01]  /*15f0*/  LEA.HI R7, R7, R2, RZ, 0x5 ;  /* 0x0000000207077211 */ /* 0x000fe200078f28ff */
[----:B------:R-:W-:Y:S01]  /*1600*/  UMOV UR12, 0x400 ;  /* 0x00000400000c7882 */ /* 0x000fe20000000000 */
[--C-:B0-2---:R-:W-:Y:S01]  /*1610*/  SHF.R.S32.HI R4, RZ, 0x2, R0.reuse ;  /* 0x00000002ff047819 */ /* 0x105fe20000011400 */
[----:B------:R-:W-:Y:S01]  /*1620*/  USHF.R.U32.HI UR5, URZ, 0x2, UR13 ;  /* 0x000000023f057899 */ /* 0x000fe2000801160d */
[----:B------:R-:W-:Y:S01]  /*1630*/  SHF.R.S32.HI R3, RZ, 0x1f, R0 ;  /* 0x0000001fff037819 */ /* 0x000fe20000011400 */
[----:B------:R-:W-:Y:S01]  /*1640*/  UISETP.LT.AND UP1, UPT, UR13, 0x1, UPT ;  /* 0x000000010d00788c */ /* 0x000fe2000bf21270 */
[----:B------:R-:W-:Y:S01]  /*1650*/  SHF.R.S32.HI R7, RZ, 0x5, R7 ;  /* 0x00000005ff077819 */ /* 0x000fe20000011407 */
[----:B------:R-:W-:Y:S01]  /*1660*/  ULOP3.LUT UR15, UR13, 0x3, URZ, 0xc0, !UPT ;  /* 0x000000030d0f7892 */ /* 0x000fe2000f8ec03f */
[----:B------:R-:W-:Y:S01]  /*1670*/  LEA.HI R3, R3, R4, RZ, 0x3 ;  /* 0x0000000403037211 */ /* 0x000fe200078f18ff */
[----:B------:R-:W-:-:S02]  /*1680*/  ULOP3.LUT UR5, UR5, 0x1, URZ, 0xc0, !UPT ;  /* 0x0000000105057892 */ /* 0x000fc4000f8ec03f */
[----:B------:R-:W-:Y:S01]  /*1690*/  USEL UR20, UR13, 0x1, UP1 ;  /* 0x000000010d147887 */ /* 0x000fe20008800000 */
[----:B------:R-:W-:Y:S01]  /*16a0*/  LOP3.LUT R3, R3, 0xfffffff8, RZ, 0xc0, !PT ;  /* 0xfffffff803037812 */ /* 0x000fe200078ec0ff */
[----:B------:R-:W-:Y:S02]  /*16b0*/  USEL UR15, UR15, URZ, !UP0 ;  /* 0x0000003f0f0f7287 */ /* 0x000fe4000c000000 */
[----:B------:R-:W-:Y:S02]  /*16c0*/  UISETP.NE.AND UP1, UPT, UR6, URZ, UPT ;  /* 0x0000003f0600728c */ /* 0x000fe4000bf25270 */
[----:B------:R-:W-:Y:S01]  /*16d0*/  IMAD.IADD R4, R4, 0x1, -R3 ;  /* 0x0000000104047824 */ /* 0x000fe200078e0a03 */
[----:B------:R-:W-:Y:S01]  /*16e0*/  LOP3.LUT R3, R0, 0xfffffffc, RZ, 0xc0, !PT ;  /* 0xfffffffc00037812 */ /* 0x000fe200078ec0ff */
[----:B------:R-:W-:Y:S02]  /*16f0*/  UISETP.EQ.U32.AND UP0, UPT, UR5, 0x1, !UP0 ;  /* 0x000000010500788c */ /* 0x000fe4000c702070 */
[----:B-1----:R-:W-:Y:S01]  /*1700*/  ULEA UR12, UR4, UR12, 0x18 ;  /* 0x0000000c040c7291 */ /* 0x002fe2000f8ec03f */
[--C-:B------:R-:W-:Y:S01]  /*1710*/  SHF.R.S32.HI R5, RZ, 0x1f, R4.reuse ;  /* 0x0000001fff057819 */ /* 0x100fe20000011404 */
[----:B------:R-:W-:Y:S01]  /*1720*/  USHF.L.U32 UR4, UR6, 0x3, URZ ;  /* 0x0000000306047899 */ /* 0x000fe2000800063f */
[C-C-:B------:R-:W-:Y:S01]  /*1730*/  IMAD R0, R7.reuse, -0x10, -R4.reuse ;  /* 0xfffffff007007824 */ /* 0x140fe200078e0a04 */
[----:B------:R-:W-:Y:S01]  /*1740*/  UIADD3 UR28, UR12, 0x50, URZ ;  /* 0x000000500c1c7890 */ /* 0x000fe2000fffe03f */
[----:B------:R-:W-:Y:S01]  /*1750*/  IMAD.IADD R6, R2, 0x1, -R3 ;  /* 0x0000000102067824 */ /* 0x000fe200078e0a03 */
[----:B------:R-:W-:Y:S01]  /*1760*/  ULOP3.LUT UR4, UR4, 0x8, URZ, 0xc0, !UPT ;  /* 0x0000000804047892 */ /* 0x000fe2000f8ec03f */
[----:B------:R-:W-:Y:S01]  /*1770*/  IMAD.WIDE R2, R7, 0x10, R4 ;  /* 0x0000001007027825 */ /* 0x000fe200078e0204 */
[----:B------:R-:W-:-:S02]  /*1780*/  ULOP3.LUT UR26, UR7, 0x1, URZ, 0xfc, !UPT ;  /* 0x00000001071a7892 */ /* 0x000fc4000f8efc3f */
[----:B------:R-:W-:Y:S01]  /*1790*/  ULOP3.LUT UR30, UR4, 0x8, URZ, 0x3c, !UPT ;  /* 0x00000008041e7892 */ /* 0x000fe2000f8e3c3f */
[----:B------:R0:W-:Y:S01]  /*17a0*/  STL [R1+0x8c], R6 ;  /* 0x00008c0601007387 */ /* 0x0001e20000100800 */
[----:B------:R-:W-:Y:S02]  /*17b0*/  ULOP3.LUT UR22, UR4, 0x18, URZ, 0x3c, !UPT ;  /* 0x0000001804167892 */ /* 0x000fe4000f8e3c3f */
[----:B------:R-:W-:Y:S01]  /*17c0*/  USHF.L.U32 UR27, UR13, 0x1, URZ ;  /* 0x000000010d1b7899 */ /* 0x000fe2000800063f */
[----:B------:R-:W-:Y:S01]  /*17d0*/  ULDC UR4, c[0x0][0x284] ;  /* 0x0000a10000047ab9 */ /* 0x000fe20000000800 */
[----:B------:R-:W-:Y:S01]  /*17e0*/  UIADD3 UR20, -UR20, UR13, URZ ;  /* 0x0000000d14147290 */ /* 0x000fe2000fffe13f */
[----:B------:R-:W-:Y:S01]  /*17f0*/  VIADD R0, R0, UR4 ;  /* 0x0000000400007c36 */ /* 0x000fe20008000000 */
[----:B------:R-:W-:Y:S02]  /*1800*/  USEL UR29, URZ, 0x1, UP1 ;  /* 0x000000013f1d7887 */ /* 0x000fe40008800000 */
[----:B------:R-:W-:-:S02]  /*1810*/  ULEA UR21, UR21, UR28, 0x3 ;  /* 0x0000001c15157291 */ /* 0x000fc4000f8e183f */
[----:B------:R0:W-:Y:S01]  /*1820*/  STL [R1+0x98], R0 ;  /* 0x0000980001007387 */ /* 0x0001e20000100800 */
[----:B------:R-:W-:-:S03]  /*1830*/  USEL UR23, URZ, 0x1, !UP0 ;  /* 0x000000013f177887 */ /* 0x000fc6000c000000 */
[----:B------:R0:W-:Y:S09]  /*1840*/  STL.64 [R1+0x90], R2 ;  /* 0x0000900201007387 */ /* 0x0001f20000100a00 */
.L_x_300:
[----:B0-----:R-:W-:Y:S01]  /*1850*/  IMAD.U32 R0, RZ, RZ, UR29 ;  /* 0x0000001dff007e24 */ /* 0x001fe2000f8e00ff */
[----:B--2---:R-:W0:Y:S01]  /*1860*/  LDC R2, c[0x0][0x28c] ;  /* 0x0000a300ff027b82 */ /* 0x004e220000000800 */
[----:B------:R-:W-:Y:S01]  /*1870*/  UMOV UR4, URZ ;  /* 0x0000003f00047c82 */ /* 0x000fe20008000000 */
[----:B------:R-:W-:Y:S02]  /*1880*/  UMOV UR31, UR15 ;  /* 0x0000000f001f7c82 */ /* 0x000fe40008000000 */
[----:B------:R-:W-:-:S04]  /*1890*/  SHF.L.U32 R0, R0, 0x1f, RZ ;  /* 0x0000001f00007819 */ /* 0x000fc800000006ff */
[----:B-1----:R-:W1:Y:S01]  /*18a0*/  SYNCS.PHASECHK.TRANS64.TRYWAIT P0, [UR21+-0x8], R0 ;  /* 0xfffff800ff0075a7 */ /* 0x002e620008000155 */
[----:B0-----:R-:W-:Y:S01]  /*18b0*/  ISETP.GE.AND P1, PT, R2, 0x1, PT ;  /* 0x000000010200780c */ /* 0x001fe20003f26270 */
[----:B-1--4-:R-:W-:-:S12]  /*18c0*/  @!P0 BRA `(.L_x_18) ;  /* 0x000000ec00148947 */ /* 0x012fd80003800000 */
.L_x_322:
[----:B------:R1:W-:Y:S01]  /*18d0*/  STL [R1+0x6c], RZ ;  /* 0x00006cff01007387 */ /* 0x0003e20000100800 */
[----:B------:R-:W-:Y:S01]  /*18e0*/  UMOV UR32, UR23 ;  /* 0x0000001700207c82 */ /* 0x000fe20008000000 */
[----:B------:R-:W-:Y:S01]  /*18f0*/  UMOV UR5, URZ ;  /* 0x0000003f00057c82 */ /* 0x000fe20008000000 */
[----:B------:R-:W-:Y:S01]  /*1900*/  UMOV UR6, URZ ;  /* 0x0000003f00067c82 */ /* 0x000fe20008000000 */
[----:B------:R1:W-:Y:S01]  /*1910*/  STL [R1+0x68], RZ ;  /* 0x000068ff01007387 */ /* 0x0003e20000100800 */
[----:B0-----:R-:W-:Y:S01]  /*1920*/  IMAD.MOV.U32 R0, RZ, RZ, RZ ;  /* 0x000000ffff007224 */ /* 0x001fe200078e00ff */
[----:B------:R-:W-:Y:S02]  /*1930*/  CS2R R2, SRZ ;  /* 0x0000000000027805 */ /* 0x000fe4000001ff00 */
[----:B------:R-:W-:Y:S01]  /*1940*/  CS2R R4, SRZ ;  /* 0x0000000000047805 */ /* 0x000fe2000001ff00 */
[----:B------:R1:W-:Y:S01]  /*1950*/  STL [R1+0x64], RZ ;  /* 0x000064ff01007387 */ /* 0x0003e20000100800 */
[----:B------:R-:W-:-:S02]  /*1960*/  CS2R R6, SRZ ;  /* 0x0000000000067805 */ /* 0x000fc4000001ff00 */
[----:B------:R-:W-:Y:S02]  /*1970*/  CS2R R8, SRZ ;  /* 0x0000000000087805 */ /* 0x000fe4000001ff00 */
[----:B------:R-:W-:Y:S01]  /*1980*/  CS2R R10, SRZ ;  /* 0x00000000000a7805 */ /* 0x000fe2000001ff00 */
[----:B------:R1:W-:Y:S01]  /*1990*/  STL [R1+0x60], RZ ;  /* 0x000060ff01007387 */ /* 0x0003e20000100800 */
[----:B------:R-:W-:Y:S02]  /*19a0*/  CS2R R12, SRZ ;  /* 0x00000000000c7805 */ /* 0x000fe4000001ff00 */
        /* <DEDUP_REMOVED lines=56> */
[----:B------:R-:W-:Y:S01]  /*1d30*/  CS2R R226, SRZ ;  /* 0x0000000000e27805 */ /* 0x000fe2000001ff00 */
[----:B------:R-:W-:Y:S01]  /*1d40*/  IMAD.MOV.U32 R228, RZ, RZ, RZ ;  /* 0x000000ffffe47224 */ /* 0x000fe200078e00ff */
[----:B------:R1:W-:Y:S01]  /*1d50*/  STL [R1+0x24], RZ ;  /* 0x000024ff01007387 */ /* 0x0003e20000100800 */
[----:B------:R-:W-:Y:S02]  /*1d60*/  CS2R R24, SRZ ;  /* 0x0000000000187805 */ /* 0x000fe4000001ff00 */
[----:B------:R-:W-:-:S02]  /*1d70*/  CS2R R26, SRZ ;  /* 0x00000000001a7805 */ /* 0x000fc4000001ff00 */
[----:B------:R-:W-:Y:S01]  /*1d80*/  CS2R R28, SRZ ;  /* 0x00000000001c7805 */ /* 0x000fe2000001ff00 */
[----:B------:R1:W-:Y:S01]  /*1d90*/  STL [R1+0x20], RZ ;  /* 0x000020ff01007387 */ /* 0x0003e20000100800 */
[----:B------:R-:W-:Y:S02]  /*1da0*/  CS2R R30, SRZ ;  /* 0x00000000001e7805 */ /* 0x000fe4000001ff00 */
[----:B------:R-:W-:Y:S02]  /*1db0*/  CS2R R32, SRZ ;  /* 0x0000000000207805 */ /* 0x000fe4000001ff00 */
[----:B------:R-:W-:Y:S01]  /*1dc0*/  CS2R R34, SRZ ;  /* 0x0000000000227805 */ /* 0x000fe2000001ff00 */
        /* <DEDUP_REMOVED lines=28> */
[----:B------:R1:W-:Y:S01]  /*1f90*/  STL [R1], RZ ;  /* 0x000000ff01007387 */ /* 0x0003e20000100800 */
[----:B------:R-:W-:Y:S02]  /*1fa0*/  CS2R R78, SRZ ;  /* 0x00000000004e7805 */ /* 0x000fe4000001ff00 */
[----:B------:R-:W-:Y:S02]  /*1fb0*/  CS2R R80, SRZ ;  /* 0x0000000000507805 */ /* 0x000fe4000001ff00 */
[----:B------:R-:W-:Y:S02]  /*1fc0*/  CS2R R82, SRZ ;  /* 0x0000000000527805 */ /* 0x000fe4000001ff00 */
[----:B------:R-:W-:Y:S02]  /*1fd0*/  CS2R R84, SRZ ;  /* 0x0000000000547805 */ /* 0x000fe4000001ff00 */
[----:B------:R-:W-:-:S02]  /*1fe0*/  CS2R R86, SRZ ;  /* 0x0000000000567805 */ /* 0x000fc4000001ff00 */
[----:B------:R-:W-:Y:S02]  /*1ff0*/  CS2R R88, SRZ ;  /* 0x0000000000587805 */ /* 0x000fe4000001ff00 */
        /* <DEDUP_REMOVED lines=30> */
[----:B------:R-:W-:Y:S01]  /*21e0*/  CS2R R150, SRZ ;  /* 0x0000000000967805 */ /* 0x000fe2000001ff00 */
[----:B-1----:R-:W-:Y:S06]  /*21f0*/  @!P1 BRA `(.L_x_19) ;  /* 0x0000001000a09947 */ /* 0x002fec0003800000 */
[----:B------:R-:W-:-:S06]  /*2200*/  UISETP.NE.AND UP0, UPT, UR26, 0x3, UPT ;  /* 0x000000031a00788c */ /* 0x000fcc000bf05270 */
[----:B------:R-:W-:-:S13]  /*2210*/  PLOP3.LUT P1, PT, PT, PT, UP0, 0x80, 0x0 ;  /* 0x000000000000781c */ /* 0x000fda0003f2f008 */
[----:B------:R-:W-:Y:S05]  /*2220*/  @!P1 BRA `(.L_x_20) ;  /* 0x0000000000049947 */ /* 0x000fea0003800000 */
[----:B------:R-:W-:Y:S01]  /*2230*/  BPT.TRAP 0x1 ;  /* 0x000000040000795c */ /* 0x000fe20000300000 */
.L_x_20:
[----:B------:R-:W-:Y:S01]  /*2240*/  ULEA UR4, UR15, UR12, 0x3 ;  /* 0x0000000c0f047291 */ /* 0x000fe2000f8e183f */
[----:B------:R-:W-:-:S05]  /*2250*/  IMAD.U32 R0, RZ, RZ, UR23 ;  /* 0x00000017ff007e24 */ /* 0x000fca000f8e00ff */
[----:B------:R-:W-:-:S04]  /*2260*/  SHF.L.U32 R0, R0, 0x1f, RZ ;  /* 0x0000001f00007819 */ /* 0x000fc800000006ff */
[----:B------:R0:W1:Y:S01]  /*2270*/  SYNCS.PHASECHK.TRANS64.TRYWAIT P0, [UR4], R0 ;  /* 0x00000000ff0075a7 */ /* 0x0000620008000144 */
[----:B------:R-:W-:Y:S05]  /*2280*/  @!P1 BRA `(.L_x_21) ;  /* 0x0000000000049947 */ /* 0x000fea0003800000 */
[----:B------:R-:W-:Y:S01]  /*2290*/  BPT.TRAP 0x1 ;  /* 0x000000040000795c */ /* 0x000fe20000300000 */
.L_x_21:
[----:B-1----:R-:W-:Y:S05]  /*22a0*/  @P0 BRA `(.L_x_22) ;  /* 0x0000000000080947 */ /* 0x002fea0003800000 */
[----:B------:R-:W1:Y:S02]  /*22b0*/  SYNCS.PHASECHK.TRANS64.TRYWAIT P0, [UR4], R0 ;  /* 0x00000000ff0075a7 */ /* 0x000e640008000144 */
[----:B-1----:R-:W-:Y:S05]  /*22c0*/  @!P0 BRA `(.L_x_23) ;  /* 0x000000e000ac8947 */ /* 0x002fea0003800000 */
.L_x_22:
[----:B------:R-:W-:Y:S01]  /*22d0*/  UIADD3 UR4, UR12, 0x180, URZ ;  /* 0x000001800c047890 */ /* 0x000fe2000fffe03f */
[----:B------:R-:W-:Y:S01]  /*22e0*/  WARPGROUP.ARRIVE ;  /* 0x00000000000079c5 */ /* 0x000fe20000000000 */
[----:B------:R-:W-:Y:S01]  /*22f0*/  UIADD3 UR5, UR12, 0x8180, URZ ;  /* 0x000081800c057890 */ /* 0x000fe2000fffe03f */
[----:B------:R2:W-:Y:S01]  /*2300*/  STL [R1+0x6c], RZ ;  /* 0x00006cff01007387 */ /* 0x0005e20000100800 */
[----:B------:R-:W-:Y:S01]  /*2310*/  USHF.R.U32.HI UR4, URZ, 0x4, UR4 ;  /* 0x000000043f047899 */ /* 0x000fe20008011604 */
[----:B01----:R-:W-:Y:S01]  /*2320*/  IMAD.MOV.U32 R0, RZ, RZ, RZ ;  /* 0x000000ffff007224 */ /* 0x003fe200078e00ff */
[----:B------:R-:W-:Y:S01]  /*2330*/  USHF.R.U32.HI UR5, URZ, 0x4, UR5 ;  /* 0x000000043f057899 */ /* 0x000fe20008011605 */
[----:B------:R2:W-:Y:S01]  /*2340*/  STL [R1+0x68], RZ ;  /* 0x000068ff01007387 */ /* 0x0005e20000100800 */
[----:B------:R-:W-:Y:S01]  /*2350*/  ULOP3.LUT UR4, UR4, 0x3fff, URZ, 0xc0, !UPT ;  /* 0x00003fff04047892 */ /* 0x000fe2000f8ec03f */
[----:B------:R-:W-:Y:S01]  /*2360*/  CS2R R2, SRZ ;  /* 0x0000000000027805 */ /* 0x000fe2000001ff00 */
[----:B------:R-:W-:Y:S01]  /*2370*/  ULOP3.LUT UR5, UR5, 0x3fff, URZ, 0xc0, !UPT ;  /* 0x00003fff05057892 */ /* 0x000fe2000f8ec03f */
[----:B------:R2:W-:Y:S01]  /*2380*/  STL [R1+0x64], RZ ;  /* 0x000064ff01007387 */ /* 0x0005e20000100800 */
[----:B------:R-:W-:Y:S01]  /*2390*/  ULOP3.LUT UR4, UR4, 0x10000, URZ, 0xfc, !UPT ;  /* 0x0001000004047892 */ /* 0x000fe2000f8efc3f */
[----:B------:R-:W-:Y:S01]  /*23a0*/  CS2R R4, SRZ ;  /* 0x0000000000047805 */ /* 0x000fe2000001ff00 */
[----:B------:R-:W-:Y:S01]  /*23b0*/  ULOP3.LUT UR5, UR5, 0x10000, URZ, 0xfc, !UPT ;  /* 0x0001000005057892 */ /* 0x000fe2000f8efc3f */
[----:B------:R2:W-:Y:S01]  /*23c0*/  STL [R1+0x60], RZ ;  /* 0x000060ff01007387 */ /* 0x0005e20000100800 */
[----:B------:R-:W-:Y:S01]  /*23d0*/  ULEA UR4, UR15, UR4, 0x9 ;  /* 0x000000040f047291 */ /* 0x000fe2000f8e483f */
[----:B------:R-:W-:Y:S01]  /*23e0*/  CS2R R6, SRZ ;  /* 0x0000000000067805 */ /* 0x000fe2000001ff00 */
[----:B------:R-:W-:Y:S01]  /*23f0*/  ULEA UR5, UR15, UR5, 0xb ;  /* 0x000000050f057291 */ /* 0x000fe2000f8e583f */
[----:B------:R2:W-:Y:S01]  /*2400*/  STL [R1+0x5c], RZ ;  /* 0x00005cff01007387 */ /* 0x0005e20000100800 */
[----:B------:R-:W-:Y:S01]  /*2410*/  UMOV UR9, 0x40000040 ;  /* 0x4000004000097882 */ /* 0x000fe20000000000 */
[----:B------:R-:W-:Y:S01]  /*2420*/  UMOV UR11, 0x40000040 ;  /* 0x40000040000b7882 */ /* 0x000fe20000000000 */
[----:B------:R-:W-:Y:S01]  /*2430*/  CS2R R8, SRZ ;  /* 0x0000000000087805 */ /* 0x000fe2000001ff00 */
[----:B------:R-:W-:Y:S01]  /*2440*/  UMOV UR8, UR4 ;  /* 0x0000000400087c82 */ /* 0x000fe20008000000 */
[----:B------:R2:W-:Y:S01]  /*2450*/  STL [R1+0x58], RZ ;  /* 0x000058ff01007387 */ /* 0x0005e20000100800 */
[----:B------:R-:W-:Y:S01]  /*2460*/  UMOV UR10, UR5 ;  /* 0x00000005000a7c82 */ /* 0x000fe20008000000 */
[----:B------:R-:W-:Y:S01]  /*2470*/  CS2R R10, SRZ ;  /* 0x00000000000a7805 */ /* 0x000fe2000001ff00 */
[----:B------:R-:W-:Y:S01]  /*2480*/  QGMMA.64x256x32.F32.E4M3.E4M3 R24, gdesc[UR8], RZ, !UPT ;  /* 0x03e00000081879f3 */ /* 0x000fe2000c7008ff */
[----:B------:R-:W-:Y:S01]  /*2490*/  UIADD3 UR8, UR4, 0x2, URZ ;  /* 0x0000000204087890 */ /* 0x000fe2000fffe03f */
[----:B------:R2:W-:Y:S01]  /*24a0*/  STL [R1+0x54], RZ ;  /* 0x000054ff01007387 */ /* 0x0005e20000100800 */
[----:B------:R-:W-:Y:S01]  /*24b0*/  UIADD3 UR10, UR5, 0x2, URZ ;  /* 0x00000002050a7890 */ /* 0x000fe2000fffe03f */
[----:B------:R-:W-:Y:S01]  /*24c0*/  CS2R R12, SRZ ;  /* 0x00000000000c7805 */ /* 0x000fe2000001ff00 */
[----:B------:R-:W-:Y:S01]  /*24d0*/  UMOV UR9, 0x40000040 ;  /* 0x4000004000097882 */ /* 0x000fe20000000000 */
[----:B------:R-:W-:Y:S01]  /*24e0*/  UMOV UR11, 0x40000040 ;  /* 0x40000040000b7882 */ /* 0x000fe20000000000 */
        /* <DEDUP_REMOVED lines=57> */
[----:B------:R-:W-:Y:S01]  /*2880*/  CS2R R226, SRZ ;  /* 0x0000000000e27805 */ /* 0x000fe2000001ff00 */
[----:B------:R-:W-:-:S02]  /*2890*/  IMAD.MOV.U32 R228, RZ, RZ, RZ ;  /* 0x000000ffffe47224 */ /* 0x000fc400078e00ff */
[----:B------:R2:W-:Y:S04]  /*28a0*/  STL [R1+0x14], RZ ;  /* 0x000014ff01007387 */ /* 0x0005e80000100800 */
[----:B------:R2:W-:Y:S04]  /*28b0*/  STL [R1+0x10], RZ ;  /* 0x000010ff01007387 */ /* 0x0005e80000100800 */
[----:B------:R2:W-:Y:S04]  /*28c0*/  STL [R1+0xc], RZ ;  /* 0x00000cff01007387 */ /* 0x0005e80000100800 */
[----:B------:R2:W-:Y:S04]  /*28d0*/  STL [R1+0x8], RZ ;  /* 0x000008ff01007387 */ /* 0x0005e80000100800 */
[----:B------:R2:W-:Y:S04]  /*28e0*/  STL [R1+0x4], RZ ;  /* 0x000004ff01007387 */ /* 0x0005e80000100800 */
[----:B------:R2:W-:Y:S01]  /*28f0*/  STL [R1], RZ ;  /* 0x000000ff01007387 */ /* 0x0005e20000100800 */
[----:B------:R-:W-:Y:S01]  /*2900*/  QGMMA.64x256x32.F32.E4M3.E4M3 R24, gdesc[UR8], R24 ;  /* 0x03e00000081879f3 */ /* 0x000fe20008700818 */
[----:B------:R-:W-:-:S02]  /*2910*/  UIADD3 UR8, UR4, 0x4, URZ ;  /* 0x0000000404087890 */ /* 0x000fc4000fffe03f */
[----:B------:R-:W-:Y:S01]  /*2920*/  UIADD3 UR10, UR5, 0x4, URZ ;  /* 0x00000004050a7890 */ /* 0x000fe2000fffe03f */
[----:B------:R-:W-:Y:S01]  /*2930*/  UMOV UR9, 0x40000040 ;  /* 0x4000004000097882 */ /* 0x000fe20000000000 */
[----:B------:R-:W-:-:S15]  /*2940*/  UMOV UR11, 0x40000040 ;  /* 0x40000040000b7882 */ /* 0x000fde0000000000 */
[----:B------:R-:W-:-:S08]  /*2950*/  NOP ;  /* 0x0000000000007918 */ /* 0x000fd00000000000 */
[----:B------:R-:W-:Y:S01]  /*2960*/  QGMMA.64x256x32.F32.E4M3.E4M3 R24, gdesc[UR8], R24 ;  /* 0x03e00000081879f3 */ /* 0x000fe20008700818 */
[----:B------:R-:W-:Y:S02]  /*2970*/  UIADD3 UR10, UR5, 0x6, URZ ;  /* 0x00000006050a7890 */ /* 0x000fe4000fffe03f */
[----:B------:R-:W-:Y:S01]  /*2980*/  UIADD3 UR8, UR4, 0x6, URZ ;  /* 0x0000000604087890 */ /* 0x000fe2000fffe03f */
[----:B------:R-:W-:Y:S01]  /*2990*/  ULDC UR5, c[0x0][0x50c] ;  /* 0x0001430000057ab9 */ /* 0x000fe20000000800 */
[----:B------:R-:W-:Y:S01]  /*29a0*/  UMOV UR9, 0x40000040 ;  /* 0x4000004000097882 */ /* 0x000fe20000000000 */
[----:B------:R-:W-:Y:S01]  /*29b0*/  UISETP.NE.AND UP0, UPT, UR5, 0x4, UPT ;  /* 0x000000040500788c */ /* 0x000fe2000bf05270 */
[----:B------:R-:W-:Y:S01]  /*29c0*/  UMOV UR11, 0x40000040 ;  /* 0x40000040000b7882 */ /* 0x000fe20000000000 */
[----:B------:R-:W-:Y:S02]  /*29d0*/  UMOV UR4, 0x4 ;  /* 0x0000000400047882 */ /* 0x000fe40000000000 */
[----:B------:R-:W-:-:S06]  /*29e0*/  USEL UR5, URZ, 0x1, UP0 ;  /* 0x000000013f057887 */ /* 0x000fcc0008000000 */
[----:B------:R-:W-:-:S12]  /*29f0*/  ISETP.NE.AND P0, PT, RZ, UR5, PT ;  /* 0x00000005ff007c0c */ /* 0x000fd8000bf05270 */
[----:B------:R-:W-:Y:S01]  /*2a00*/  QGMMA.64x256x32.F32.E4M3.E4M3 R24, gdesc[UR8], R24, gsb0 ;  /* 0x03e00000081879f3 */ /* 0x000fe20008000818 */
[----:B--2---:R-:W-:Y:S05]  /*2a10*/  @!P0 BRA `(.L_x_24) ;  /* 0x0000000800808947 */ /* 0x004fea0003800000 */
[----:B------:R-:W-:Y:S02]  /*2a20*/  WARPGROUP.DEPBAR.LE gsb0, 0x0 ;  /* 0x00008000000079c5 */ /* 0x000fe40000010000 */
[----:B------:R-:W-:-:S01]  /*2a30*/  FADD R227, RZ, R25 ;  /* 0x00000019ffe37221 */ /* 0x000fc20000000000 */
[----:B------:R-:W-:Y:S01]  /*2a40*/  FADD R228, RZ, R24 ;  /* 0x00000018ffe47221 */ /* 0x000fe20000000000 */
[----:B------:R-:W-:-:S01]  /*2a50*/  FADD R226, RZ, R26 ;  /* 0x0000001affe27221 */ /* 0x000fc20000000000 */
[----:B------:R-:W-:Y:S01]  /*2a60*/  FADD R225, RZ, R27 ;  /* 0x0000001bffe17221 */ /* 0x000fe20000000000 */
[----:B------:R-:W-:-:S01]  /*2a70*/  FADD R224, RZ, R28 ;  /* 0x0000001cffe07221 */ /* 0x000fc20000000000 */
[----:B------:R0:W-:Y:S01]  /*2a80*/  STL [R1+0xa0], R227 ;  /* 0x0000a0e301007387 */ /* 0x0001e20000100800 */
[----:B------:R-:W-:-:S01]  /*2a90*/  FADD R223, RZ, R29 ;  /* 0x0000001dffdf7221 */ /* 0x000fc20000000000 */
[----:B------:R-:W-:Y:S01]  /*2aa0*/  FADD R222, RZ, R30 ;  /* 0x0000001effde7221 */ /* 0x000fe20000000000 */
[----:B------:R-:W-:-:S01]  /*2ab0*/  FADD R221, RZ, R31 ;  /* 0x0000001fffdd7221 */ /* 0x000fc20000000000 */
[----:B------:R-:W-:Y:S01]  /*2ac0*/  FADD R220, RZ, R32 ;  /* 0x00000020ffdc7221 */ /* 0x000fe20000000000 */
[----:B------:R-:W-:-:S01]  /*2ad0*/  FADD R219, RZ, R33 ;  /* 0x00000021ffdb7221 */ /* 0x000fc20000000000 */
[----:B------:R-:W-:Y:S01]  /*2ae0*/  FADD R218, RZ, R34 ;  /* 0x00000022ffda7221 */ /* 0x000fe20000000000 */
[----:B------:R-:W-:-:S01]  /*2af0*/  FADD R217, RZ, R35 ;  /* 0x00000023ffd97221 */ /* 0x000fc20000000000 */
[----:B------:R-:W-:Y:S01]  /*2b00*/  FADD R216, RZ, R36 ;  /* 0x00000024ffd87221 */ /* 0x000fe20000000000 */
[----:B------:R-:W-:-:S01]  /*2b10*/  FADD R215, RZ, R37 ;  /* 0x00000025ffd77221 */ /* 0x000fc20000000000 */
[----:B0-----:R-:W-:Y:S01]  /*2b20*/  FADD R227, RZ, R124 ;  /* 0x0000007cffe37221 */ /* 0x001fe20000000000 */
[----:B------:R-:W-:-:S01]  /*2b30*/  FADD R214, RZ, R38 ;  /* 0x00000026ffd67221 */ /* 0x000fc20000000000 */
[----:B------:R-:W-:Y:S01]  /*2b40*/  FADD R213, RZ, R39 ;  /* 0x00000027ffd57221 */ /* 0x000fe20000000000 */
[----:B------:R-:W-:-:S01]  /*2b50*/  FADD R212, RZ, R40 ;  /* 0x00000028ffd47221 */ /* 0x000fc20000000000 */
[----:B------:R-:W-:Y:S01]  /*2b60*/  FADD R211, RZ, R41 ;  /* 0x00000029ffd37221 */ /* 0x000fe20000000000 */
[----:B------:R0:W-:Y:S01]  /*2b70*/  STL [R1], R227 ;  /* 0x000000e301007387 */ /* 0x0001e20000100800 */
        /* <DEDUP_REMOVED lines=94> */
[----:B0-----:R-:W-:-:S05]  /*3160*/  FADD R227, RZ, R131 ;  /* 0x00000083ffe37221 */ /* 0x001fca0000000000 */
[----:B------:R0:W-:Y:S02]  /*3170*/  STL [R1+0x1c], R227 ;  /* 0x00001ce301007387 */ /* 0x0001e40000100800 */
        /* <DEDUP_REMOVED lines=39> */
[----:B------:R0:W-:Y:S04]  /*33f0*/  STL [R1+0x6c], R227 ;  /* 0x00006ce301007387 */ /* 0x0001e80000100800 */
[----:B0-----:R0:W5:Y:S01]  /*3400*/  LDL.LU R227, [R1+0xa0] ;  /* 0x0000a00001e37983 */ /* 0x0011620000300800 */
[----:B------:R-:W-:-:S05]  /*3410*/  UMOV UR4, URZ ;  /* 0x0000003f00047c82 */ /* 0x000fca0008000000 */
.L_x_24:
[----:B------:R-:W-:Y:S01]  /*3420*/  UIADD3 UR31, UR15, 0x1, URZ ;  /* 0x000000010f1f7890 */ /* 0x000fe2000fffe03f */
[----:B------:R-:W-:-:S03]  /*3430*/  UMOV UR6, 0x1 ;  /* 0x0000000100067882 */ /* 0x000fc60000000000 */
[----:B------:R-:W-:-:S04]  /*3440*/  UISETP.NE.AND UP0, UPT, UR31, 0x4, UPT ;  /* 0x000000041f00788c */ /* 0x000fc8000bf05270 */
[----:B------:R-:W-:Y:S02]  /*3450*/  USEL UR32, URZ, 0x1, UP0 ;  /* 0x000000013f207887 */ /* 0x000fe40008000000 */
[----:B------:R-:W-:Y:S02]  /*3460*/  USEL UR31, UR31, URZ, UP0 ;  /* 0x0000003f1f1f7287 */ /* 0x000fe40008000000 */
[----:B------:R-:W-:-:S12]  /*3470*/  ULOP3.LUT UR32, UR23, UR32, URZ, 0x3c, !UPT ;  /* 0x0000002017207292 */ /* 0x000fd8000f8e3c3f */
.L_x_19:
[----:B------:R-:W-:-:S06]  /*3480*/  UISETP.GE.AND UP0, UPT, UR20, 0x1, UPT ;  /* 0x000000011400788c */ /* 0x000fcc000bf06270 */
[----:B------:R-:W-:-:S13]  /*3490*/  PLOP3.LUT P0, PT, PT, PT, UP0, 0x80, 0x0 ;  /* 0x000000000000781c */ /* 0x000fda0003f0f008 */
[----:B------:R-:W-:Y:S05]  /*34a0*/  @!P0 BRA `(.L_x_25) ;  /* 0x0000001000dc8947 */ /* 0x000fea0003800000 */
[----:B------:R-:W-:Y:S01]  /*34b0*/  UMOV UR33, UR20 ;  /* 0x0000001400217c82 */ /* 0x000fe20008000000 */
[----:B------:R-:W-:Y:S01]  /*34c0*/  UMOV UR34, UR15 ;  /* 0x0000000f00227c82 */ /* 0x000fe20008000000 */
[----:B------:R-:W-:-:S05]  /*34d0*/  ULDC UR35, c[0x0][0x50c] ;  /* 0x0001430000237ab9 */ /* 0x000fca0000000800 */
.L_x_33:
[----:B------:R-:W-:-:S06]  /*34e0*/  UISETP.NE.AND UP0, UPT, UR26, 0x3, UPT ;  /* 0x000000031a00788c */ /* 0x000fcc000bf05270 */
[----:B------:R-:W-:-:S13]  /*34f0*/  PLOP3.LUT P1, PT, PT, PT, UP0, 0x80, 0x0 ;  /* 0x000000000000781c */ /* 0x000fda0003f2f008 */
[----:B-----5:R-:W-:Y:S05]  /*3500*/  @!P1 BRA `(.L_x_26) ;  /* 0x0000000000049947 */ /* 0x020fea0003800000 */
[----:B------:R-:W-:Y:S01]  /*3510*/  BPT.TRAP 0x1 ;  /* 0x000000040000795c */ /* 0x000fe20000300000 */
.L_x_26:
[----:B------:R-:W-:Y:S01]  /*3520*/  ULEA UR8, UR31, UR12, 0x3 ;  /* 0x0000000c1f087291 */ /* 0x000fe2000f8e183f */
[----:B------:R-:W-:-:S05]  /*3530*/  IMAD.U32 R229, RZ, RZ, UR32 ;  /* 0x00000020ffe57e24 */ /* 0x000fca000f8e00ff */
[----:B------:R-:W-:-:S04]  /*3540*/  SHF.L.U32 R229, R229, 0x1f, RZ ;  /* 0x0000001fe5e57819 */ /* 0x000fc800000006ff */
[----:B------:R1:W2:Y:S01]  /*3550*/  SYNCS.PHASECHK.TRANS64.TRYWAIT P0, [UR8], R229 ;  /* 0x000000e5ff0075a7 */ /* 0x0002a20008000148 */
[----:B------:R-:W-:Y:S05]  /*3560*/  @!P1 BRA `(.L_x_27) ;  /* 0x0000000000049947 */ /* 0x000fea0003800000 */
[----:B------:R-:W-:Y:S01]  /*3570*/  BPT.TRAP 0x1 ;  /* 0x000000040000795c */ /* 0x000fe20000300000 */
.L_x_27:
[----:B--2---:R-:W-:Y:S05]  /*3580*/  @P0 BRA `(.L_x_28) ;  /* 0x0000000000080947 */ /* 0x004fea0003800000 */
[----:B------:R-:W2:Y:S02]  /*3590*/  SYNCS.PHASECHK.TRANS64.TRYWAIT P0, [UR8], R229 ;  /* 0x000000e5ff0075a7 */ /* 0x000ea40008000148 */
[----:B--2---:R-:W-:Y:S05]  /*35a0*/  @!P0 BRA `(.L_x_29) ;  /* 0x000000d0000c8947 */ /* 0x004fea0003800000 */
.L_x_28:
[----:B------:R-:W-:Y:S01]  /*35b0*/  UIADD3 UR8, UR12, 0x180, URZ ;  /* 0x000001800c087890 */ /* 0x000fe2000fffe03f */
[----:B------:R-:W-:Y:S01]  /*35c0*/  WARPGROUP.ARRIVE ;  /* 0x00000000000079c5 */ /* 0x000fe20000000000 */
[----:B------:R-:W-:Y:S02]  /*35d0*/  UIADD3 UR9, UR12, 0x8180, URZ ;  /* 0x000081800c097890 */ /* 0x000fe4000fffe03f */
[----:B------:R-:W-:Y:S02]  /*35e0*/  UISETP.NE.AND UP0, UPT, UR5, URZ, UPT ;  /* 0x0000003f0500728c */ /* 0x000fe4000bf05270 */
[----:B------:R-:W-:Y:S02]  /*35f0*/  USHF.R.U32.HI UR8, URZ, 0x4, UR8 ;  /* 0x000000043f087899 */ /* 0x000fe40008011608 */
[----:B------:R-:W-:Y:S02]  /*3600*/  USHF.R.U32.HI UR9, URZ, 0x4, UR9 ;  /* 0x000000043f097899 */ /* 0x000fe40008011609 */
[----:B------:R-:W-:-:S02]  /*3610*/  USEL UR6, UR6, URZ, !UP0 ;  /* 0x0000003f06067287 */ /* 0x000fc4000c000000 */
[----:B------:R-:W-:Y:S02]  /*3620*/  ULOP3.LUT UR8, UR8, 0x3fff, URZ, 0xc0, !UPT ;  /* 0x00003fff08087892 */ /* 0x000fe4000f8ec03f */
[----:B------:R-:W-:Y:S02]  /*3630*/  ULOP3.LUT UR9, UR9, 0x3fff, URZ, 0xc0, !UPT ;  /* 0x00003fff09097892 */ /* 0x000fe4000f8ec03f */
[----:B------:R-:W-:Y:S02]  /*3640*/  UISETP.NE.U32.AND UP0, UPT, UR6, URZ, UPT ;  /* 0x0000003f0600728c */ /* 0x000fe4000bf05070 */
[----:B------:R-:W-:Y:S02]  /*3650*/  ULOP3.LUT UR5, UR8, 0x10000, URZ, 0xfc, !UPT ;  /* 0x0001000008057892 */ /* 0x000fe4000f8efc3f */
[----:B------:R-:W-:Y:S02]  /*3660*/  ULOP3.LUT UR6, UR9, 0x10000, URZ, 0xfc, !UPT ;  /* 0x0001000009067892 */ /* 0x000fe4000f8efc3f */
[----:B------:R-:W-:-:S02]  /*3670*/  ULEA UR5, UR31, UR5, 0x9 ;  /* 0x000000051f057291 */ /* 0x000fc4000f8e483f */
[----:B------:R-:W-:Y:S01]  /*3680*/  ULEA UR6, UR31, UR6, 0xb ;  /* 0x000000061f067291 */ /* 0x000fe2000f8e583f */
[----:B------:R-:W-:Y:S01]  /*3690*/  UMOV UR9, 0x40000040 ;  /* 0x4000004000097882 */ /* 0x000fe20000000000 */
[----:B------:R-:W-:Y:S01]  /*36a0*/  UMOV UR11, 0x40000040 ;  /* 0x40000040000b7882 */ /* 0x000fe20000000000 */
[----:B------:R-:W-:Y:S02]  /*36b0*/  UIADD3 UR4, UR4, 0x4, URZ ;  /* 0x0000000404047890 */ /* 0x000fe4000fffe03f */
[----:B------:R-:W-:Y:S02]  /*36c0*/  UMOV UR8, UR5 ;  /* 0x0000000500087c82 */ /* 0x000fe40008000000 */
[----:B------:R-:W-:Y:S02]  /*36d0*/  UMOV UR10, UR6 ;  /* 0x00000006000a7c82 */ /* 0x000fe40008000000 */
[----:B------:R-:W-:Y:S01]  /*36e0*/  QGMMA.64x256x32.F32.E4M3.E4M3 R24, gdesc[UR8], R24, UP0 ;  /* 0x03e00000081879f3 */ /* 0x000fe2000bf00818 */
[----:B------:R-:W-:-:S02]  /*36f0*/  UIADD3 UR8, UR5, 0x2, URZ ;  /* 0x0000000205087890 */ /* 0x000fc4000fffe03f */
[----:B------:R-:W-:Y:S01]  /*3700*/  UIADD3 UR10, UR6, 0x2, URZ ;  /* 0x00000002060a7890 */ /* 0x000fe2000fffe03f */
[----:B------:R-:W-:Y:S01]  /*3710*/  UMOV UR9, 0x40000040 ;  /* 0x4000004000097882 */ /* 0x000fe20000000000 */
[----:B------:R-:W-:Y:S01]  /*3720*/  UMOV UR11, 0x40000040 ;  /* 0x40000040000b7882 */ /* 0x000fe20000000000 */
[----:B------:R-:W-:-:S15]  /*3730*/  UISETP.NE.AND UP0, UPT, UR4, UR35, UPT ;  /* 0x000000230400728c */ /* 0x000fde000bf05270 */
[----:B------:R-:W-:-:S07]  /*3740*/  NOP ;  /* 0x0000000000007918 */ /* 0x000fce0000000000 */
[----:B------:R-:W-:Y:S01]  /*3750*/  QGMMA.64x256x32.F32.E4M3.E4M3 R24, gdesc[UR8], R24 ;  /* 0x03e00000081879f3 */ /* 0x000fe20008700818 */
[----:B------:R-:W-:Y:S02]  /*3760*/  UIADD3 UR8, UR5, 0x4, URZ ;  /* 0x0000000405087890 */ /* 0x000fe4000fffe03f */
[----:B------:R-:W-:Y:S01]  /*3770*/  UIADD3 UR10, UR6, 0x4, URZ ;  /* 0x00000004060a7890 */ /* 0x000fe2000fffe03f */
[----:B------:R-:W-:Y:S01]  /*3780*/  UMOV UR9, 0x40000040 ;  /* 0x4000004000097882 */ /* 0x000fe20000000000 */
[----:B------:R-:W-:-:S15]  /*3790*/  UMOV UR11, 0x40000040 ;  /* 0x40000040000b7882 */ /* 0x000fde0000000000 */
[----:B------:R-:W-:-:S08]  /*37a0*/  NOP ;  /* 0x0000000000007918 */ /* 0x000fd00000000000 */
[----:B------:R-:W-:Y:S01]  /*37b0*/  QGMMA.64x256x32.F32.E4M3.E4M3 R24, gdesc[UR8], R24 ;  /* 0x03e00000081879f3 */ /* 0x000fe20008700818 */
[----:B------:R-:W-:Y:S02]  /*37c0*/  UIADD3 UR8, UR5, 0x6, URZ ;  /* 0x0000000605087890 */ /* 0x000fe4000fffe03f */
[----:B------:R-:W-:Y:S01]  /*37d0*/  UIADD3 UR10, UR6, 0x6, URZ ;  /* 0x00000006060a7890 */ /* 0x000fe2000fffe03f */
[----:B------:R-:W-:Y:S01]  /*37e0*/  UMOV UR9, 0x40000040 ;  /* 0x4000004000097882 */ /* 0x000fe20000000000 */
[----:B------:R-:W-:Y:S01]  /*37f0*/  UMOV UR11, 0x40000040 ;  /* 0x40000040000b7882 */ /* 0x000fe20000000000 */
[----:B------:R-:W-:-:S06]  /*3800*/  USEL UR5, URZ, 0x1, UP0 ;  /* 0x000000013f057887 */ /* 0x000fcc0008000000 */
[----:B------:R-:W-:-:S15]  /*3810*/  ISETP.NE.AND P0, PT, RZ, UR5, PT ;  /* 0x00000005ff007c0c */ /* 0x000fde000bf05270 */
[----:B------:R-:W-:-:S01]  /*3820*/  NOP ;  /* 0x0000000000007918 */ /* 0x000fc20000000000 */
[----:B------:R-:W-:Y:S03]  /*3830*/  QGMMA.64x256x32.F32.E4M3.E4M3 R24, gdesc[UR8], R24, gsb0 ;  /* 0x03e00000081879f3 */ /* 0x000fe60008000818 */
[----:B------:R-:W-:Y:S02]  /*3840*/  WARPGROUP.DEPBAR.LE gsb0, 0x1 ;  /* 0x00008000000079c5 */ /* 0x000fe40000010100 */
[----:B------:R-:W-:Y:S05]  /*3850*/  @!P0 BRA `(.L_x_30) ;  /* 0x0000000c00708947 */ /* 0x000fea0003800000 */
[----:B------:R-:W-:Y:S02]  /*3860*/  WARPGROUP.DEPBAR.LE gsb0, 0x0 ;  /* 0x00008000000079c5 */ /* 0x000fe40000010000 */
[----:B-----5:R-:W-:-:S01]  /*3870*/  FADD R227, R25, R227 ;  /* 0x000000e319e37221 */ /* 0x020fc20000000000 */
[----:B------:R-:W-:Y:S01]  /*3880*/  FADD R226, R26, R226 ;  /* 0x000000e21ae27221 */ /* 0x000fe20000000000 */
[----:B------:R-:W-:-:S01]  /*3890*/  FADD R225, R27, R225 ;  /* 0x000000e11be17221 */ /* 0x000fc20000000000 */
[----:B------:R-:W-:Y:S01]  /*38a0*/  FADD R224, R28, R224 ;  /* 0x000000e01ce07221 */ /* 0x000fe20000000000 */
[----:B------:R-:W-:-:S01]  /*38b0*/  FADD R223, R29, R223 ;  /* 0x000000df1ddf7221 */ /* 0x000fc20000000000 */
[----:B------:R2:W-:Y:S01]  /*38c0*/  STL [R1+0xa0], R227 ;  /* 0x0000a0e301007387 */ /* 0x0005e20000100800 */
[----:B------:R-:W-:-:S01]  /*38d0*/  FADD R222, R30, R222 ;  /* 0x000000de1ede7221 */ /* 0x000fc20000000000 */
[----:B------:R-:W-:Y:S01]  /*38e0*/  FADD R221, R31, R221 ;  /* 0x000000dd1fdd7221 */ /* 0x000fe20000000000 */
[----:B------:R-:W-:-:S01]  /*38f0*/  FADD R220, R32, R220 ;  /* 0x000000dc20dc7221 */ /* 0x000fc20000000000 */
[----:B------:R-:W-:Y:S01]  /*3900*/  FADD R219, R33, R219 ;  /* 0x000000db21db7221 */ /* 0x000fe20000000000 */
[----:B------:R-:W-:-:S01]  /*3910*/  FADD R218, R34, R218 ;  /* 0x000000da22da7221 */ /* 0x000fc20000000000 */
[----:B------:R-:W-:Y:S01]  /*3920*/  FADD R217, R35, R217 ;  /* 0x000000d923d97221 */ /* 0x000fe20000000000 */
[----:B------:R-:W-:-:S01]  /*3930*/  FADD R216, R36, R216 ;  /* 0x000000d824d87221 */ /* 0x000fc20000000000 */
[----:B------:R-:W-:Y:S01]  /*3940*/  FADD R215, R37, R215 ;  /* 0x000000d725d77221 */ /* 0x000fe20000000000 */
[----:B------:R-:W-:-:S01]  /*3950*/  FADD R214, R38, R214 ;  /* 0x000000d626d67221 */ /* 0x000fc20000000000 */
[----:B--2---:R-:W2:Y:S01]  /*3960*/  LDL.LU R227, [R1+0x28] ;  /* 0x0000280001e37983 */ /* 0x004ea20000300800 */
[----:B------:R-:W-:-:S01]  /*3970*/  FADD R213, R39, R213 ;  /* 0x000000d527d57221 */ /* 0x000fc20000000000 */
[----:B------:R-:W-:Y:S01]  /*3980*/  FADD R212, R40, R212 ;  /* 0x000000d428d47221 */ /* 0x000fe20000000000 */
[----:B------:R-:W-:-:S01]  /*3990*/  FADD R211, R41, R211 ;  /* 0x000000d329d37221 */ /* 0x000fc20000000000 */
[----:B------:R3:W-:Y:S01]  /*39a0*/  STL [R1+0xa4], R226 ;  /* 0x0000a4e201007387 */ /* 0x0007e20000100800 */
[----:B------:R-:W-:-:S03]  /*39b0*/  FADD R228, R24, R228 ;  /* 0x000000e418e47221 */ /* 0x000fc60000000000 */
[----:B---3--:R-:W3:Y:S04]  /*39c0*/  LDL.LU R226, [R1+0x24] ;  /* 0x0000240001e27983 */ /* 0x008ee80000300800 */
[----:B------:R4:W-:Y:S04]  /*39d0*/  STL [R1+0xa8], R225 ;  /* 0x0000a8e101007387 */ /* 0x0009e80000100800 */
[----:B----4-:R-:W4:Y:S04]  /*39e0*/  LDL.LU R225, [R1+0x20] ;  /* 0x0000200001e17983 */ /* 0x010f280000300800 */
[----:B------:R0:W-:Y:S04]  /*39f0*/  STL [R1+0xac], R224 ;  /* 0x0000ace001007387 */ /* 0x0001e80000100800 */
[----:B0-----:R-:W4:Y:S04]  /*3a00*/  LDL.LU R224, [R1+0x1c] ;  /* 0x00001c0001e07983 */ /* 0x001f280000300800 */
        /* <DEDUP_REMOVED lines=13> */
[----:B0-----:R-:W4:Y:S04]  /*3ae0*/  LDL.LU R217, [R1] ;  /* 0x0000000001d97983 */ /* 0x001f280000300800 */
[----:B------:R-:W-:Y:S04]  /*3af0*/  STL [R1+0xcc], R216 ;  /* 0x0000ccd801007387 */ /* 0x000fe80000100800 */
[----:B------:R-:W-:Y:S04]  /*3b00*/  STL [R1+0xd0], R215 ;  /* 0x0000d0d701007387 */ /* 0x000fe80000100800 */
[----:B------:R-:W-:Y:S04]  /*3b10*/  STL [R1+0xd4], R214 ;  /* 0x0000d4d601007387 */ /* 0x000fe80000100800 */
[----:B------:R-:W-:Y:S04]  /*3b20*/  STL [R1+0xd8], R213 ;  /* 0x0000d8d501007387 */ /* 0x000fe80000100800 */
[----:B------:R-:W-:Y:S04]  /*3b30*/  STL [R1+0xdc], R212 ;  /* 0x0000dcd401007387 */ /* 0x000fe80000100800 */
[----:B------:R0:W-:Y:S01]  /*3b40*/  STL [R1+0xe0], R211 ;  /* 0x0000e0d301007387 */ /* 0x0001e20000100800 */
[----:B--2---:R-:W-:-:S01]  /*3b50*/  FADD R227, R134, R227 ;  /* 0x000000e386e37221 */ /* 0x004fc20000000000 */
[----:B---3--:R-:W-:Y:S01]  /*3b60*/  FADD R226, R133, R226 ;  /* 0x000000e285e27221 */ /* 0x008fe20000000000 */
[----:B----4-:R-:W-:-:S01]  /*3b70*/  FADD R225, R132, R225 ;  /* 0x000000e184e17221 */ /* 0x010fc20000000000 */
[----:B------:R-:W-:Y:S01]  /*3b80*/  FADD R224, R131, R224 ;  /* 0x000000e083e07221 */ /* 0x000fe20000000000 */
[----:B------:R-:W-:-:S01]  /*3b90*/  FADD R223, R130, R223 ;  /* 0x000000df82df7221 */ /* 0x000fc20000000000 */
[----:B------:R-:W-:Y:S01]  /*3ba0*/  FADD R222, R129, R222 ;  /* 0x000000de81de7221 */ /* 0x000fe20000000000 */
[----:B------:R-:W-:-:S01]  /*3bb0*/  FADD R221, R128, R221 ;  /* 0x000000dd80dd7221 */ /* 0x000fc20000000000 */
[----:B------:R-:W-:Y:S01]  /*3bc0*/  FADD R220, R127, R220 ;  /* 0x000000dc7fdc7221 */ /* 0x000fe20000000000 */
[----:B------:R-:W-:-:S01]  /*3bd0*/  FADD R219, R126, R219 ;  /* 0x000000db7edb7221 */ /* 0x000fc20000000000 */
[----:B------:R-:W-:Y:S01]  /*3be0*/  FADD R218, R125, R218 ;  /* 0x000000da7dda7221 */ /* 0x000fe20000000000 */
[----:B------:R-:W-:-:S05]  /*3bf0*/  FADD R217, R124, R217 ;  /* 0x000000d97cd97221 */ /* 0x000fca0000000000 */
[----:B------:R2:W-:Y:S04]  /*3c00*/  STL [R1], R217 ;  /* 0x000000d901007387 */ /* 0x0005e80000100800 */
[----:B------:R3:W-:Y:S04]  /*3c10*/  STL [R1+0x4], R218 ;  /* 0x000004da01007387 */ /* 0x0007e80000100800 */
[----:B------:R4:W-:Y:S04]  /*3c20*/  STL [R1+0x8], R219 ;  /* 0x000008db01007387 */ /* 0x0009e80000100800 */
[----:B------:R1:W-:Y:S04]  /*3c30*/  STL [R1+0xc], R220 ;  /* 0x00000cdc01007387 */ /* 0x0003e80000100800 */
[----:B------:R1:W-:Y:S04]  /*3c40*/  STL [R1+0x10], R221 ;  /* 0x000010dd01007387 */ /* 0x0003e80000100800 */
[----:B------:R1:W-:Y:S04]  /*3c50*/  STL [R1+0x14], R222 ;  /* 0x000014de01007387 */ /* 0x0003e80000100800 */
[----:B------:R1:W-:Y:S04]  /*3c60*/  STL [R1+0x18], R223 ;  /* 0x000018df01007387 */ /* 0x0003e80000100800 */
[----:B------:R1:W-:Y:S04]  /*3c70*/  STL [R1+0x1c], R224 ;  /* 0x00001ce001007387 */ /* 0x0003e80000100800 */
[----:B0-----:R-:W4:Y:S04]  /*3c80*/  LDL.LU R211, [R1+0x2c] ;  /* 0x00002c0001d37983 */ /* 0x001f280000300800 */
[----:B------:R0:W-:Y:S04]  /*3c90*/  STL [R1+0x20], R225 ;  /* 0x000020e101007387 */ /* 0x0001e80000100800 */
[----:B------:R-:W4:Y:S04]  /*3ca0*/  LDL.LU R212, [R1+0x30] ;  /* 0x0000300001d47983 */ /* 0x000f280000300800 */
[----:B------:R0:W-:Y:S04]  /*3cb0*/  STL [R1+0x24], R226 ;  /* 0x000024e201007387 */ /* 0x0001e80000100800 */
[----:B------:R-:W4:Y:S04]  /*3cc0*/  LDL.LU R213, [R1+0x34] ;  /* 0x0000340001d57983 */ /* 0x000f280000300800 */
[----:B------:R0:W-:Y:S04]  /*3cd0*/  STL [R1+0x28], R227 ;  /* 0x000028e301007387 */ /* 0x0001e80000100800 */
[----:B------:R-:W4:Y:S04]  /*3ce0*/  LDL.LU R214, [R1+0x38] ;  /* 0x0000380001d67983 */ /* 0x000f280000300800 */
[----:B------:R-:W4:Y:S04]  /*3cf0*/  LDL.LU R215, [R1+0x3c] ;  /* 0x00003c0001d77983 */ /* 0x000f280000300800 */
[----:B------:R-:W4:Y:S04]  /*3d00*/  LDL.LU R216, [R1+0x40] ;  /* 0x0000400001d87983 */ /* 0x000f280000300800 */
[----:B--2---:R-:W2:Y:S04]  /*3d10*/  LDL.LU R217, [R1+0x44] ;  /* 0x0000440001d97983 */ /* 0x004ea80000300800 */
[----:B---3--:R-:W3:Y:S04]  /*3d20*/  LDL.LU R218, [R1+0x48] ;  /* 0x0000480001da7983 */ /* 0x008ee80000300800 */
[----:B----4-:R-:W4:Y:S04]  /*3d30*/  LDL.LU R219, [R1+0x4c] ;  /* 0x00004c0001db7983 */ /* 0x010f280000300800 */
[----:B-1----:R-:W4:Y:S04]  /*3d40*/  LDL.LU R220, [R1+0x50] ;  /* 0x0000500001dc7983 */ /* 0x002f280000300800 */
[----:B------:R-:W4:Y:S04]  /*3d50*/  LDL.LU R221, [R1+0x54] ;  /* 0x0000540001dd7983 */ /* 0x000f280000300800 */
[----:B------:R-:W4:Y:S04]  /*3d60*/  LDL.LU R222, [R1+0x58] ;  /* 0x0000580001de7983 */ /* 0x000f280000300800 */
[----:B------:R-:W4:Y:S04]  /*3d70*/  LDL.LU R223, [R1+0x5c] ;  /* 0x00005c0001df7983 */ /* 0x000f280000300800 */
[----:B------:R-:W4:Y:S04]  /*3d80*/  LDL.LU R224, [R1+0x60] ;  /* 0x0000600001e07983 */ /* 0x000f280000300800 */
[----:B0-----:R-:W4:Y:S04]  /*3d90*/  LDL.LU R225, [R1+0x64] ;  /* 0x0000640001e17983 */ /* 0x001f280000300800 */
[----:B------:R-:W4:Y:S04]  /*3da0*/  LDL.LU R226, [R1+0x68] ;  /* 0x0000680001e27983 */ /* 0x000f280000300800 */
[----:B------:R-:W4:Y:S01]  /*3db0*/  LDL.LU R227, [R1+0x6c] ;  /* 0x00006c0001e37983 */ /* 0x000f220000300800 */
[----:B------:R-:W-:-:S05]  /*3dc0*/  FADD R211, R135, R211 ;  /* 0x000000d387d37221 */ /* 0x000fca0000000000 */
[----:B------:R0:W-:Y:S01]  /*3dd0*/  STL [R1+0x2c], R211 ;  /* 0x00002cd301007387 */ /* 0x0001e20000100800 */
[----:B------:R-:W-:-:S03]  /*3de0*/  FADD R212, R136, R212 ;  /* 0x000000d488d47221 */ /* 0x000fc60000000000 */
[----:B0-----:R0:W5:Y:S01]  /*3df0*/  LDL.LU R211, [R1+0xe0] ;  /* 0x0000e00001d37983 */ /* 0x0011620000300800 */
[----:B------:R-:W-:-:S03]  /*3e00*/  FADD R213, R137, R213 ;  /* 0x000000d589d57221 */ /* 0x000fc60000000000 */
[----:B------:R1:W-:Y:S01]  /*3e10*/  STL [R1+0x30], R212 ;  /* 0x000030d401007387 */ /* 0x0003e20000100800 */
[----:B------:R-:W-:-:S01]  /*3e20*/  FADD R214, R138, R214 ;  /* 0x000000d68ad67221 */ /* 0x000fc20000000000 */
[----:B------:R-:W-:Y:S02]  /*3e30*/  FADD R215, R139, R215 ;  /* 0x000000d78bd77221 */ /* 0x000fe40000000000 */
[----:B-1----:R0:W5:Y:S01]  /*3e40*/  LDL.LU R212, [R1+0xdc] ;  /* 0x0000dc0001d47983 */ /* 0x0021620000300800 */
[----:B------:R-:W-:-:S03]  /*3e50*/  FADD R216, R140, R216 ;  /* 0x000000d88cd87221 */ /* 0x000fc60000000000 */
[----:B------:R1:W-:Y:S01]  /*3e60*/  STL [R1+0x34], R213 ;  /* 0x000034d501007387 */ /* 0x0003e20000100800 */
[----:B--2---:R-:W-:-:S03]  /*3e70*/  FADD R217, R141, R217 ;  /* 0x000000d98dd97221 */ /* 0x004fc60000000000 */
[----:B-1----:R0:W5:Y:S01]  /*3e80*/  LDL.LU R213, [R1+0xd8] ;  /* 0x0000d80001d57983 */ /* 0x0021620000300800 */
[----:B---3--:R-:W-:-:S03]  /*3e90*/  FADD R218, R142, R218 ;  /* 0x000000da8eda7221 */ /* 0x008fc60000000000 */
[----:B------:R1:W-:Y:S01]  /*3ea0*/  STL [R1+0x38], R214 ;  /* 0x000038d601007387 */ /* 0x0003e20000100800 */
[----:B----4-:R-:W-:-:S01]  /*3eb0*/  FADD R219, R143, R219 ;  /* 0x000000db8fdb7221 */ /* 0x010fc20000000000 */
[----:B------:R-:W-:Y:S02]  /*3ec0*/  FADD R220, R144, R220 ;  /* 0x000000dc90dc7221 */ /* 0x000fe40000000000 */
[----:B-1----:R0:W5:Y:S04]  /*3ed0*/  LDL.LU R214, [R1+0xd4] ;  /* 0x0000d40001d67983 */ /* 0x0021680000300800 */
[----:B------:R1:W-:Y:S01]  /*3ee0*/  STL [R1+0x3c], R215 ;  /* 0x00003cd701007387 */ /* 0x0003e20000100800 */
[----:B------:R-:W-:-:S01]  /*3ef0*/  FADD R221, R145, R221 ;  /* 0x000000dd91dd7221 */ /* 0x000fc20000000000 */
[----:B------:R-:W-:-:S02]  /*3f00*/  FADD R222, R146, R222 ;  /* 0x000000de92de7221 */ /* 0x000fc40000000000 */
[----:B-1----:R0:W5:Y:S04]  /*3f10*/  LDL.LU R215, [R1+0xd0] ;  /* 0x0000d00001d77983 */ /* 0x0021680000300800 */
[----:B------:R1:W-:Y:S01]  /*3f20*/  STL [R1+0x40], R216 ;  /* 0x000040d801007387 */ /* 0x0003e20000100800 */
[----:B------:R-:W-:-:S03]  /*3f30*/  FADD R223, R147, R223 ;  /* 0x000000df93df7221 */ /* 0x000fc60000000000 */
        /* <DEDUP_REMOVED lines=13> */
[----:B------:R1:W-:Y:S04]  /*4010*/  STL [R1+0x54], R221 ;  /* 0x000054dd01007387 */ /* 0x0003e80000100800 */
        /* <DEDUP_REMOVED lines=12> */
[----:B-1----:R0:W5:Y:S01]  /*40e0*/  LDL.LU R227, [R1+0xa0] ;  /* 0x0000a00001e37983 */ /* 0x0021620000300800 */
        /* <DEDUP_REMOVED lines=82> */
[----:B0-----:R-:W-:-:S06]  /*4610*/  UMOV UR4, URZ ;  /* 0x0000003f00047c82 */ /* 0x001fcc0008000000 */
.L_x_30:
[----:B------:R-:W-:Y:S05]  /*4620*/  @!P1 BRA `(.L_x_31) ;  /* 0x0000000000049947 */ /* 0x000fea0003800000 */
[----:B------:R-:W-:Y:S01]  /*4630*/  BPT.TRAP 0x1 ;  /* 0x000000040000795c */ /* 0x000fe20000300000 */
.L_x_31:
[----:B------:R2:W-:Y:S04]  /*4640*/  STL [R1+0xa4], R2 ;  /* 0x0000a40201007387 */ /* 0x0005e80000100800 */
[----:B--2---:R-:W2:Y:S04]  /*4650*/  LDL R2, [R1+0x70] ;  /* 0x0000700001027983 */ /* 0x004ea80000100800 */
[----:B-----5:R3:W-:Y:S04]  /*4660*/  STL [R1+0xa0], R0 ;  /* 0x0000a00001007387 */ /* 0x0207e80000100800 */
[----:B---3--:R-:W3:Y:S01]  /*4670*/  LDL R0, [R1+0x78] ;  /* 0x0000780001007983 */ /* 0x008ee20000100800 */
[----:B-1----:R-:W-:Y:S01]  /*4680*/  IMAD.U32 R229, RZ, RZ, UR34 ;  /* 0x00000022ffe57e24 */ /* 0x002fe2000f8e00ff */
[----:B--2---:R-:W-:-:S02]  /*4690*/  ISETP.NE.AND P0, PT, R2, RZ, PT ;  /* 0x000000ff0200720c */ /* 0x004fc40003f05270 */
[----:B------:R1:W5:Y:S11]  /*46a0*/  LDL.LU R2, [R1+0xa4] ;  /* 0x0000a40001027983 */ /* 0x0003760000300800 */
[----:B------:R-:W-:-:S05]  /*46b0*/  @P0 LEA R229, R229, UR12, 0x3 ;  /* 0x0000000ce5e50c11 */ /* 0x000fca000f8e18ff */
[----:B------:R-:W-:-:S05]  /*46c0*/  @P0 VIADD R229, R229, 0x20 ;  /* 0x00000020e5e50836 */ /* 0x000fca0000000000 */
[----:B---3--:R-:W-:Y:S02]  /*46d0*/  @P0 PRMT R229, R0, 0x654, R229 ;  /* 0x0000065400e50816 */ /* 0x008fe400000000e5 */
[----:B------:R1:W5:Y:S01]  /*46e0*/  LDL.LU R0, [R1+0xa0] ;  /* 0x0000a00001007983 */ /* 0x0003620000300800 */
[----:B------:R-:W-:Y:S01]  /*46f0*/  UISETP.GT.U32.AND UP0, UPT, UR7, 0x1, UPT ;  /* 0x000000010700788c */ /* 0x000fe2000bf04070 */
[----:B------:R1:W-:Y:S05]  /*4700*/  @P0 SYNCS.ARRIVE.TRANS64.RED.A1T0 RZ, [R229+URZ], RZ ;  /* 0x000000ffe5ff09a7 */ /* 0x0003ea000810043f */
[----:B------:R-:W-:-:S13]  /*4710*/  PLOP3.LUT P0, PT, PT, PT, UP0, 0x80, 0x0 ;  /* 0x000000000000781c */ /* 0x000fda0003f0f008 */
[----:B-1----:R-:W-:Y:S05]  /*4720*/  @P0 BRA `(.L_x_32) ;  /* 0x0000000000040947 */ /* 0x002fea0003800000 */
[----:B------:R-:W-:Y:S01]  /*4730*/  BPT.TRAP 0x1 ;  /* 0x000000040000795c */ /* 0x000fe20000300000 */
.L_x_32:
[----:B------:R-:W-:Y:S02]  /*4740*/  UISETP.GT.AND UP3, UPT, UR33, 0x1, UPT ;  /* 0x000000012100788c */ /* 0x000fe4000bf64270 */
[----:B------:R-:W-:Y:S02]  /*4750*/  UIADD3 UR31, UR31, 0x1, URZ ;  /* 0x000000011f1f7890 */ /* 0x000fe4000fffe03f */
[----:B------:R-:W-:Y:S02]  /*4760*/  UIADD3 UR34, UR34, 0x1, URZ ;  /* 0x0000000122227890 */ /* 0x000fe4000fffe03f */
[----:B------:R-:W-:Y:S01]  /*4770*/  PLOP3.LUT P0, PT, PT, PT, UP3, 0x80, 0x0 ;  /* 0x000000000000781c */ /* 0x000fe20003f0f038 */
[----:B------:R-:W-:Y:S02]  /*4780*/  UISETP.NE.AND UP0, UPT, UR31, 0x4, UPT ;  /* 0x000000041f00788c */ /* 0x000fe4000bf05270 */
[----:B------:R-:W-:Y:S02]  /*4790*/  UIADD3 UR8, UR33, -0x1, URZ ;  /* 0xffffffff21087890 */ /* 0x000fe4000fffe03f */
[----:B------:R-:W-:-:S02]  /*47a0*/  USEL UR6, URZ, 0x1, UP0 ;  /* 0x000000013f067887 */ /* 0x000fc40008000000 */
[----:B------:R-:W-:Y:S02]  /*47b0*/  UISETP.NE.AND UP1, UPT, UR34, 0x4, UPT ;  /* 0x000000042200788c */ /* 0x000fe4000bf25270 */
[----:B------:R-:W-:Y:S02]  /*47c0*/  ULOP3.LUT UR32, UR32, UR6, URZ, 0x3c, !UPT ;  /* 0x0000000620207292 */ /* 0x000fe4000f8e3c3f */
[----:B------:R-:W-:Y:S02]  /*47d0*/  USEL UR31, UR31, URZ, UP0 ;  /* 0x0000003f1f1f7287 */ /* 0x000fe40008000000 */
[----:B------:R-:W-:Y:S01]  /*47e0*/  USEL UR34, UR34, URZ, UP1 ;  /* 0x0000003f22227287 */ /* 0x000fe20008800000 */
[----:B------:R-:W-:Y:S01]  /*47f0*/  UMOV UR6, 0x1 ;  /* 0x0000000100067882 */ /* 0x000fe20000000000 */
[----:B------:R-:W-:Y:S01]  /*4800*/  UMOV UR33, UR8 ;  /* 0x0000000800217c82 */ /* 0x000fe20008000000 */
[----:B------:R-:W-:Y:S09]  /*4810*/  @P0 BRA `(.L_x_33) ;  /* 0xffffffec00300947 */ /* 0x000ff2000383ffff */
.L_x_25:
[----:B------:R-:W-:-:S04]  /*4820*/  UISETP.NE.AND UP0, UPT, UR4, URZ, UPT ;  /* 0x0000003f0400728c */ /* 0x000fc8000bf05270 */
[----:B------:R-:W-:-:S06]  /*4830*/  USEL UR4, URZ, 0x1, !UP0 ;  /* 0x000000013f047887 */ /* 0x000fcc000c000000 */
[----:B------:R-:W-:-:S13]  /*4840*/  ISETP.NE.AND P0, PT, RZ, UR4, PT ;  /* 0x00000004ff007c0c */ /* 0x000fda000bf05270 */
[----:B------:R-:W-:Y:S05]  /*4850*/  @!P0 BRA `(.L_x_34) ;  /* 0x0000000c00c48947 */ /* 0x000fea0003800000 */
[----:B------:R-:W-:Y:S02]  /*4860*/  WARPGROUP.DEPBAR.LE gsb0, 0x0 ;  /* 0x00008000000079c5 */ /* 0x000fe40000010000 */
[----:B-----5:R-:W-:Y:S01]  /*4870*/  FADD R227, R25, R227 ;  /* 0x000000e319e37221 */ /* 0x020fe20000000000 */
[----:B------:R-:W-:-:S04]  /*4880*/  FADD R228, R24, R228 ;  /* 0x000000e418e47221 */ /* 0x000fc80000000000 */
[----:B------:R1:W-:Y:S04]  /*4890*/  STL [R1+0xa0], R227 ;  /* 0x0000a0e301007387 */ /* 0x0003e80000100800 */
[----:B-1----:R-:W2:Y:S04]  /*48a0*/  LDL.LU R227, [R1+0x6c] ;  /* 0x00006c0001e37983 */ /* 0x002ea80000300800 */
[----:B--2---:R1:W-:Y:S04]  /*48b0*/  STL [R1+0xa4], R227 ;  /* 0x0000a4e301007387 */ /* 0x0043e80000100800 */
        /* <DEDUP_REMOVED lines=52> */
[----:B-1----:R-:W2:Y:S01]  /*4c00*/  LDL.LU R227, [R1] ;  /* 0x0000000001e37983 */ /* 0x002ea20000300800 */
[----:B------:R-:W-:Y:S01]  /*4c10*/  FADD R226, R26, R226 ;  /* 0x000000e21ae27221 */ /* 0x000fe20000000000 */
        /* <DEDUP_REMOVED lines=97> */
[----:B--2---:R-:W-:-:S05]  /*5230*/  FADD R227, R124, R227 ;  /* 0x000000e37ce37221 */ /* 0x004fca0000000000 */
[----:B------:R1:W-:Y:S04]  /*5240*/  STL [R1], R227 ;  /* 0x000000e301007387 */ /* 0x0003e80000100800 */
[----:B-1----:R-:W2:Y:S02]  /*5250*/  LDL.LU R227, [R1+0x10c] ;  /* 0x00010c0001e37983 */ /* 0x002ea40000300800 */
[----:B--2---:R-:W-:-:S05]  /*5260*/  FADD R227, R125, R227 ;  /* 0x000000e37de37221 */ /* 0x004fca0000000000 */
[----:B------:R1:W-:Y:S04]  /*5270*/  STL [R1+0x4], R227 ;  /* 0x000004e301007387 */ /* 0x0003e80000100800 */
        /* <DEDUP_REMOVED lines=78> */
[----:B-1----:R1:W5:Y:S02]  /*5760*/  LDL.LU R227, [R1+0xa0] ;  /* 0x0000a00001e37983 */ /* 0x0023640000300800 */
.L_x_34:
[----:B------:R-:W-:-:S04]  /*5770*/  IMAD.U32 R229, RZ, RZ, UR30 ;  /* 0x0000001effe57e24 */ /* 0x000fc8000f8e00ff */
[----:B------:R2:W-:Y:S01]  /*5780*/  SYNCS.ARRIVE.TRANS64.A1T0 RZ, [R229+UR28], RZ ;  /* 0x000000ffe5ff79a7 */ /* 0x0005e2000810001c */
[----:B------:R-:W-:Y:S02]  /*5790*/  WARPGROUP.DEPBAR.LE gsb0, 0x0 ;  /* 0x00008000000079c5 */ /* 0x000fe40000010000 */
[----:B------:R-:W3:Y:S02]  /*57a0*/  LDC R24, c[0x0][0x28c] ;  /* 0x0000a300ff187b82 */ /* 0x000ee40000000800 */
[----:B---3--:R-:W-:-:S13]  /*57b0*/  ISETP.GE.AND P0, PT, R24, 0x1, PT ;  /* 0x000000011800780c */ /* 0x008fda0003f06270 */
[----:B--2---:R-:W-:Y:S05]  /*57c0*/  @!P0 BRA `(.L_x_35) ;  /* 0x0000000000608947 */ /* 0x004fea0003800000 */
[----:B------:R-:W-:-:S06]  /*57d0*/  UISETP.NE.AND UP0, UPT, UR26, 0x3, UPT ;  /* 0x000000031a00788c */ /* 0x000fcc000bf05270 */
[----:B------:R-:W-:-:S13]  /*57e0*/  PLOP3.LUT P0, PT, PT, PT, UP0, 0x80, 0x0 ;  /* 0x000000000000781c */ /* 0x000fda0003f0f008 */
[----:B------:R-:W-:Y:S05]  /*57f0*/  @!P0 BRA `(.L_x_36) ;  /* 0x0000000000048947 */ /* 0x000fea0003800000 */
[----:B------:R-:W-:Y:S01]  /*5800*/  BPT.TRAP 0x1 ;  /* 0x000000040000795c */ /* 0x000fe20000300000 */
.L_x_36:
[----:B-----5:R2:W-:Y:S04]  /*5810*/  STL [R1+0xa4], R2 ;  /* 0x0000a40201007387 */ /* 0x0205e80000100800 */
[----:B--2---:R-:W2:Y:S04]  /*5820*/  LDL R2, [R1+0x70] ;  /* 0x0000700001027983 */ /* 0x004ea80000100800 */
[----:B------:R3:W-:Y:S04]  /*5830*/  STL [R1+0xa0], R0 ;  /* 0x0000a00001007387 */ /* 0x0007e80000100800 */
[----:B---3--:R-:W3:Y:S01]  /*5840*/  LDL R0, [R1+0x78] ;  /* 0x0000780001007983 */ /* 0x008ee20000100800 */
[----:B------:R-:W-:Y:S01]  /*5850*/  IMAD.U32 R25, RZ, RZ, UR12 ;  /* 0x0000000cff197e24 */ /* 0x000fe2000f8e00ff */
[----:B--2---:R-:W-:-:S02]  /*5860*/  ISETP.NE.AND P0, PT, R2, RZ, PT ;  /* 0x000000ff0200720c */ /* 0x004fc40003f05270 */
[----:B------:R2:W5:Y:S11]  /*5870*/  LDL.LU R2, [R1+0xa4] ;  /* 0x0000a40001027983 */ /* 0x0005760000300800 */
[----:B------:R-:W-:-:S05]  /*5880*/  VOTEU.ANY UP0, P0 ;  /* 0x00000000003f7886 */ /* 0x000fca0000000100 */
[----:B------:R-:W-:-:S06]  /*5890*/  @UP0 UIADD3 UR4, UR20, UR15, URZ ;  /* 0x0000000f14040290 */ /* 0x000fcc000fffe03f */
[----:B------:R-:W-:-:S04]  /*58a0*/  IMAD.U32 R24, RZ, RZ, UR4 ;  /* 0x00000004ff187e24 */ /* 0x000fc8000f8e00ff */
[----:B------:R-:W-:-:S05]  /*58b0*/  @P0 IMAD.SHL.U32 R24, R24, 0x8, RZ ;  /* 0x0000000818180824 */ /* 0x000fca00078e00ff */
[----:B------:R-:W-:-:S04]  /*58c0*/  @P0 LOP3.LUT R24, R24, 0x18, RZ, 0xc0, !PT ;  /* 0x0000001818180812 */ /* 0x000fc800078ec0ff */
[----:B------:R-:W-:-:S04]  /*58d0*/  @P0 IADD3 R24, R25, 0x20, R24 ;  /* 0x0000002019180810 */ /* 0x000fc80007ffe018 */
[----:B---3--:R-:W-:Y:S02]  /*58e0*/  @P0 PRMT R24, R0, 0x654, R24 ;  /* 0x0000065400180816 */ /* 0x008fe40000000018 */
[----:B------:R2:W5:Y:S01]  /*58f0*/  LDL.LU R0, [R1+0xa0] ;  /* 0x0000a00001007983 */ /* 0x0005620000300800 */
[----:B------:R-:W-:Y:S01]  /*5900*/  UISETP.GT.U32.AND UP0, UPT, UR7, 0x1, UPT ;  /* 0x000000010700788c */ /* 0x000fe2000bf04070 */
[----:B------:R2:W-:Y:S05]  /*5910*/  @P0 SYNCS.ARRIVE.TRANS64.RED.A1T0 RZ, [R24+URZ], RZ ;  /* 0x000000ff18ff09a7 */ /* 0x0005ea000810043f */
[----:B------:R-:W-:-:S13]  /*5920*/  PLOP3.LUT P0, PT, PT, PT, UP0, 0x80, 0x0 ;  /* 0x000000000000781c */ /* 0x000fda0003f0f008 */
[----:B--2---:R-:W-:Y:S05]  /*5930*/  @P0 BRA `(.L_x_35) ;  /* 0x0000000000040947 */ /* 0x004fea0003800000 */
[----:B------:R-:W-:Y:S01]  /*5940*/  BPT.TRAP 0x1 ;  /* 0x000000040000795c */ /* 0x000fe20000300000 */
.L_x_35:
[----:B-----5:R2:W-:Y:S01]  /*5950*/  STL [R1+0xa0], R0 ;  /* 0x0000a00001007387 */ /* 0x0205e20000100800 */
[----:B------:R-:W-:Y:S01]  /*5960*/  IMAD.U32 R24, RZ, RZ, UR29 ;  /* 0x0000001dff187e24 */ /* 0x000fe2000f8e00ff */
[----:B------:R-:W3:Y:S02]  /*5970*/  LDC R35, c[0x0][0x288] ;  /* 0x0000a200ff237b82 */ /* 0x000ee40000000800 */
[----:B--2---:R-:W2:Y:S02]  /*5980*/  LDL R0, [R1+0x84] ;  /* 0x0000840001007983 */ /* 0x004ea40000100800 */
[----:B------:R-:W-:-:S04]  /*5990*/  SHF.L.U32 R24, R24, 0x1f, RZ ;  /* 0x0000001f18187819 */ /* 0x000fc800000006ff */
[----:B------:R-:W4:Y:S01]  /*59a0*/  SYNCS.PHASECHK.TRANS64.TRYWAIT P0, [UR21+0x8], R24 ;  /* 0x00000818ff0075a7 */ /* 0x000f220008000155 */
[----:B--2---:R-:W-:Y:S02]  /*59b0*/  IMAD.SHL.U32 R32, R0, 0x40, RZ ;  /* 0x0000004000207824 */ /* 0x004fe400078e00ff */
[----:B------:R2:W5:Y:S01]  /*59c0*/  LDL.LU R0, [R1+0xa0] ;  /* 0x0000a00001007983 */ /* 0x0005620000300800 */
[----:B---34-:R-:W-:Y:S05]  /*59d0*/  @!P0 BRA `(.L_x_37) ;  /* 0x000000ac00208947 */ /* 0x018fea0003800000 */
.L_x_323:
[----:B-----5:R4:W-:Y:S01]  /*59e0*/  STL [R1+0xa0], R0 ;  /* 0x0000a00001007387 */ /* 0x0209e20000100800 */
[----:B------:R-:W-:-:S03]  /*59f0*/  ULDC UR4, c[0x0][0x284] ;  /* 0x0000a10000047ab9 */ /* 0x000fc60000000800 */
[----:B----4-:R-:W4:Y:S01]  /*5a00*/  LDL.LU R0, [R1+0x88] ;  /* 0x0000880001007983 */ /* 0x010f220000300800 */
[----:B------:R-:W-:Y:S01]  /*5a10*/  ISETP.GE.AND P0, PT, R32, UR4, PT ;  /* 0x0000000420007c0c */ /* 0x000fe2000bf06270 */
[----:B----4-:R-:W-:Y:S02]  /*5a20*/  IMAD.SHL.U32 R37, R0, 0x100, RZ ;  /* 0x0000010000257824 */ /* 0x010fe400078e00ff */
[----:B------:R4:W5:Y:S03]  /*5a30*/  LDL.LU R0, [R1+0xa0] ;  /* 0x0000a00001007983 */ /* 0x0009660000300800 */
[----:B------:R-:W-:-:S13]  /*5a40*/  ISETP.GE.OR P0, PT, R37, R35, P0 ;  /* 0x000000232500720c */ /* 0x000fda0000706670 */
[----:B----4-:R-:W-:Y:S05]  /*5a50*/  @P0 BRA `(.L_x_38) ;  /* 0x0000009000000947 */ /* 0x010fea0003800000 */
[----:B------:R4:W-:Y:S01]  /*5a60*/  STL.64 [R1+0xb0], R4 ;  /* 0x0000b00401007387 */ /* 0x0009e20000100a00 */
[----:B------:R-:W-:Y:S01]  /*5a70*/  ULDC.64 UR4, c[0x0][0x5d0] ;  /* 0x0001740000047ab9 */ /* 0x000fe20000000a00 */
[----:B------:R-:W0:Y:S02]  /*5a80*/  LDC.64 R26, c[0x0][0x5c8] ;  /* 0x00017200ff1a7b82 */ /* 0x000e240000000a00 */
[----:B----4-:R-:W4:Y:S04]  /*5a90*/  LDL.64 R4, [R1+0x90] ;  /* 0x0000900001047983 */ /* 0x010f280000100a00 */
[----:B------:R1:W-:Y:S04]  /*5aa0*/  STL [R1+0xa8], R3 ;  /* 0x0000a80301007387 */ /* 0x0003e80000100800 */
[----:B-1----:R-:W4:Y:S04]  /*5ab0*/  LDL.LU R3, [R1+0x84] ;  /* 0x0000840001037983 */ /* 0x002f280000300800 */
[----:B------:R1:W-:Y:S04]  /*5ac0*/  STL [R1+0xa4], R2 ;  /* 0x0000a40201007387 */ /* 0x0003e80000100800 */
[----:B-1----:R-:W2:Y:S04]  /*5ad0*/  LDL R2, [R1+0x8c] ;  /* 0x00008c0001027983 */ /* 0x002ea80000100800 */
[----:B-----5:R1:W-:Y:S04]  /*5ae0*/  STL [R1+0xa0], R0 ;  /* 0x0000a00001007387 */ /* 0x0203e80000100800 */
[----:B-1----:R-:W3:Y:S01]  /*5af0*/  LDL R0, [R1+0x74] ;  /* 0x0000740001007983 */ /* 0x002ee20000100800 */
[----:B--2---:R-:W-:-:S05]  /*5b00*/  IMAD.SHL.U32 R28, R2, 0x2, RZ ;  /* 0x00000002021c7824 */ /* 0x004fca00078e00ff */
[----:B------:R-:W-:Y:S02]  /*5b10*/  SHF.R.S32.HI R29, RZ, 0x1f, R28 ;  /* 0x0000001fff1d7819 */ /* 0x000fe4000001141c */
[----:B---3--:R-:W-:Y:S01]  /*5b20*/  SHF.R.S32.HI R38, RZ, 0x1f, R0 ;  /* 0x0000001fff267819 */ /* 0x008fe20000011400 */
[----:B------:R-:W-:-:S04]  /*5b30*/  IMAD.WIDE.U32 R24, R0, UR4, R28 ;  /* 0x0000000400187c25 */ /* 0x000fc8000f8e001c */
[----:B------:R-:W-:-:S04]  /*5b40*/  IMAD R30, R38, UR4, RZ ;  /* 0x00000004261e7c24 */ /* 0x000fc8000f8e02ff */
[----:B------:R-:W-:Y:S01]  /*5b50*/  IMAD R33, R0, UR5, R30 ;  /* 0x0000000500217c24 */ /* 0x000fe2000f8e021e */
[----:B------:R-:W-:Y:S01]  /*5b60*/  SHF.R.S32.HI R36, RZ, 0x1f, R37 ;  /* 0x0000001fff247819 */ /* 0x000fe20000011425 */
[----:B------:R-:W2:Y:S01]  /*5b70*/  LDL R0, [R1+0x98] ;  /* 0x0000980001007983 */ /* 0x000ea20000100800 */
[----:B----4-:R-:W-:Y:S01]  /*5b80*/  IMAD.WIDE R30, R3, 0x40, R4 ;  /* 0x00000040031e7825 */ /* 0x010fe200078e0204 */
[----:B------:R-:W-:Y:S01]  /*5b90*/  IADD3 R24, P0, R37, R24, RZ ;  /* 0x0000001825187210 */ /* 0x000fe20007f1e0ff */
[----:B------:R-:W-:Y:S01]  /*5ba0*/  ULDC.64 UR4, c[0x0][0x5c0] ;  /* 0x0001700000047ab9 */ /* 0x000fe20000000a00 */
[----:B------:R1:W5:Y:S01]  /*5bb0*/  LDL.LU.64 R4, [R1+0xb0] ;  /* 0x0000b00001047983 */ /* 0x0003620000300a00 */
[----:B0-----:R-:W-:Y:S01]  /*5bc0*/  IMAD R34, R31, R26, RZ ;  /* 0x0000001a1f227224 */ /* 0x001fe200078e02ff */
[----:B------:R-:W-:Y:S02]  /*5bd0*/  IADD3.X R25, R36, R25, R33, P0, !PT ;  /* 0x0000001924197210 */ /* 0x000fe400007fe421 */
[----:B------:R1:W5:Y:S01]  /*5be0*/  LDL.LU R3, [R1+0xa8] ;  /* 0x0000a80001037983 */ /* 0x0003620000300800 */
[----:B------:R-:W-:-:S02]  /*5bf0*/  IMAD R33, R30, R27, R34 ;  /* 0x0000001b1e217224 */ /* 0x000fc400078e0222 */
[----:B------:R-:W-:Y:S02]  /*5c00*/  IMAD R34, R2, -0x2, R35 ;  /* 0xfffffffe02227824 */ /* 0x000fe400078e0223 */
[----:B------:R1:W5:Y:S01]  /*5c10*/  LDL.LU R2, [R1+0xa4] ;  /* 0x0000a40001027983 */ /* 0x0003620000300800 */
[----:B------:R-:W-:-:S04]  /*5c20*/  IMAD.WIDE.U32 R24, R30, R26, R24 ;  /* 0x0000001a1e187225 */ /* 0x000fc800078e0018 */
[----:B------:R-:W-:Y:S01]  /*5c30*/  IMAD.IADD R33, R25, 0x1, R33 ;  /* 0x0000000119217824 */ /* 0x000fe200078e0221 */
[----:B------:R-:W-:Y:S02]  /*5c40*/  LEA R25, P0, R26, R24, 0x3 ;  /* 0x000000181a197211 */ /* 0x000fe400078018ff */
[----:B------:R-:W-:Y:S02]  /*5c50*/  IADD3 R24, P1, R24, UR4, RZ ;  /* 0x0000000418187c10 */ /* 0x000fe4000ff3e0ff */
[----:B------:R-:W-:Y:S02]  /*5c60*/  LEA.HI.X R27, R26, R33, R27, 0x3, P0 ;  /* 0x000000211a1b7211 */ /* 0x000fe400000f1c1b */
[----:B------:R-:W-:Y:S02]  /*5c70*/  FSETP.NEU.AND P0, PT, RZ, UR24, PT ;  /* 0x00000018ff007c0b */ /* 0x000fe4000bf0d000 */
[----:B------:R-:W-:Y:S01]  /*5c80*/  IADD3 R26, P2, R25, UR4, RZ ;  /* 0x00000004191a7c10 */ /* 0x000fe2000ff5e0ff */
[----:B--2---:R-:W-:-:S02]  /*5c90*/  IMAD.IADD R39, R0, 0x1, -R32 ;  /* 0x0000000100277824 */ /* 0x004fc400078e0a20 */
[----:B------:R1:W5:Y:S01]  /*5ca0*/  LDL.LU R0, [R1+0xa0] ;  /* 0x0000a00001007983 */ /* 0x0003620000300800 */
[----:B------:R-:W-:Y:S01]  /*5cb0*/  IADD3.X R25, R33, UR5, RZ, P1, !PT ;  /* 0x0000000521197c10 */ /* 0x000fe20008ffe4ff */
[----:B------:R-:W-:Y:S01]  /*5cc0*/  BSSY B0, `(.L_x_38) ;  /* 0x00008d9000007945 */ /* 0x000fe20003800000 */
[----:B------:R-:W-:Y:S01]  /*5cd0*/  IADD3.X R27, R27, UR5, RZ, P2, !PT ;  /* 0x000000051b1b7c10 */ /* 0x000fe200097fe4ff */
[----:B------:R-:W-:-:S04]  /*5ce0*/  IMAD.IADD R34, R34, 0x1, -R37 ;  /* 0x0000000122227824 */ /* 0x000fc800078e0a25 */
[----:B------:R-:W-:Y:S05]  /*5cf0*/  @!P0 BRA `(.L_x_39) ;  /* 0x0000006800dc8947 */ /* 0x000fea0003800000 */
[----:B-----5:R0:W-:Y:S01]  /*5d00*/  STL [R1+0xa0], R0 ;  /* 0x0000a00001007387 */ /* 0x0201e20000100800 */
[----:B------:R-:W-:Y:S01]  /*5d10*/  ULDC.64 UR4, c[0x0][0x5b8] ;  /* 0x00016e0000047ab9 */ /* 0x000fe20000000a00 */
[----:B------:R-:W-:Y:S02]  /*5d20*/  ULDC.64 UR8, c[0x0][0x5a8] ;  /* 0x00016a0000087ab9 */ /* 0x000fe40000000a00 */
[----:B0-----:R-:W2:Y:S01]  /*5d30*/  LDL.LU R0, [R1+0x74] ;  /* 0x0000740001007983 */ /* 0x001ea20000300800 */
[----:B------:R-:W-:Y:S01]  /*5d40*/  IMAD R32, R38, UR4, RZ ;  /* 0x0000000426207c24 */ /* 0x000fe2000f8e02ff */
[----:B------:R-:W-:Y:S01]  /*5d50*/  BSSY B1, `(.L_x_40) ;  /* 0x0000011000017945 */ /* 0x000fe20003800000 */
[----:B--2---:R-:W-:-:S04]  /*5d60*/  IMAD.WIDE.U32 R28, R0, UR4, R28 ;  /* 0x00000004001c7c25 */ /* 0x004fc8000f8e001c */
[----:B------:R-:W-:Y:S02]  /*5d70*/  IMAD R33, R0, UR5, R32 ;  /* 0x0000000500217c24 */ /* 0x000fe4000f8e0220 */
[----:B------:R0:W5:Y:S01]  /*5d80*/  LDL.LU R0, [R1+0xa0] ;  /* 0x0000a00001007983 */ /* 0x0001620000300800 */
[----:B------:R-:W-:Y:S01]  /*5d90*/  IADD3 R32, P0, R37, R28, RZ ;  /* 0x0000001c25207210 */ /* 0x000fe20007f1e0ff */
[----:B------:R-:W-:Y:S02]  /*5da0*/  ULDC.64 UR4, c[0x0][0x5b0] ;  /* 0x00016c0000047ab9 */ /* 0x000fe40000000a00 */
[----:B------:R-:W-:Y:S01]  /*5db0*/  IMAD R35, R31, UR4, RZ ;  /* 0x000000041f237c24 */ /* 0x000fe2000f8e02ff */
[----:B------:R-:W-:Y:S02]  /*5dc0*/  IADD3.X R33, R36, R29, R33, P0, !PT ;  /* 0x0000001d24217210 */ /* 0x000fe400007fe421 */
[----:B------:R-:W-:Y:S01]  /*5dd0*/  ISETP.GE.AND P0, PT, R39, 0x1, PT ;  /* 0x000000012700780c */ /* 0x000fe20003f06270 */
[----:B------:R-:W-:-:S02]  /*5de0*/  IMAD R35, R30, UR5, R35 ;  /* 0x000000051e237c24 */ /* 0x000fc4000f8e0223 */
[----:B------:R-:W-:Y:S01]  /*5df0*/  IMAD.WIDE.U32 R28, R30, UR4, R32 ;  /* 0x000000041e1c7c25 */ /* 0x000fe2000f8e0020 */
[----:B------:R-:W-:Y:S02]  /*5e00*/  ISETP.LT.OR P2, PT, R34, 0x1, !P0 ;  /* 0x000000012200780c */ /* 0x000fe40004741670 */
[----:B------:R-:W-:-:S04]  /*5e10*/  IADD3 R28, P1, R28, UR8, RZ ;  /* 0x000000081c1c7c10 */ /* 0x000fc8000ff3e0ff */
[--C-:B------:R-:W-:Y:S02]  /*5e20*/  IADD3.X R29, R29, UR9, R35.reuse, P1, !PT ;  /* 0x000000091d1d7c10 */ /* 0x100fe40008ffe423 */
[----:B------:R-:W-:-:S05]  /*5e30*/  PRMT R35, RZ, 0x7610, R35 ;  /* 0x00007610ff237816 */ /* 0x000fca0000000023 */
[----:B0-----:R-:W-:Y:S05]  /*5e40*/  @P2 BRA `(.L_x_41) ;  /* 0x0000000000042947 */ /* 0x001fea0003800000 */
[----:B------:R0:W5:Y:S02]  /*5e50*/  LDG.E.U8 R35, desc[UR18][R28.64] ;  /* 0x000000121c237981 */ /* 0x000164000c1e1100 */
.L_x_41:
[----:B------:R-:W-:Y:S05]  /*5e60*/  BSYNC B1 ;  /* 0x0000000000017941 */ /* 0x000fea0003800000 */
.L_x_40:
[----:B-----5:R-:W-:Y:S01]  /*5e70*/  LOP3.LUT R35, R35, 0xff, RZ, 0xc0, !PT ;  /* 0x000000ff23237812 */ /* 0x020fe200078ec0ff */
[----:B------:R-:W-:Y:S01]  /*5e80*/  BSSY B1, `(.L_x_42) ;  /* 0x000000b000017945 */ /* 0x000fe20003800000 */
[----:B------:R-:W-:Y:S02]  /*5e90*/  ISETP.LT.OR P3, PT, R34, 0x2, !P0 ;  /* 0x000000022200780c */ /* 0x000fe40004761670 */
[----:B------:R-:W-:-:S05]  /*5ea0*/  F2FP.F16.E4M3.UNPACK_B R35, R35 ;  /* 0x00000023ff23723e */ /* 0x000fca00020006ff */
[----:B------:R-:W-:-:S05]  /*5eb0*/  HADD2.F32 R35, -RZ, R35.H0_H0 ;  /* 0x20000023ff237230 */ /* 0x000fca0000004100 */
[----:B------:R-:W-:-:S04]  /*5ec0*/  FMUL R35, R35, UR24 ;  /* 0x0000001823237c20 */ /* 0x000fc80008400000 */
[----:B------:R-:W-:-:S05]  /*5ed0*/  FFMA R35, R228, UR25, R35 ;  /* 0x00000019e4237c23 */ /* 0x000fca0008000023 */
[----:B------:R-:W-:Y:S02]  /*5ee0*/  F2FP.SATFINITE.E4M3.F32.PACK_AB_MERGE_C R37, RZ, R35, RZ ;  /* 0x00000023ff25723e */ /* 0x000fe400048070ff */
[----:B------:R-:W-:-:S03]  /*5ef0*/  PRMT R35, RZ, 0x7610, R35 ;  /* 0x00007610ff237816 */ /* 0x000fc60000000023 */
[----:B------:R2:W-:Y:S01]  /*5f00*/  @!P2 STG.E.U8 desc[UR18][R24.64], R37 ;  /* 0x000000251800a986 */ /* 0x0005e2000c101112 */
[----:B------:R-:W-:Y:S05]  /*5f10*/  @P3 BRA `(.L_x_43) ;  /* 0x0000000000043947 */ /* 0x000fea0003800000 */
[----:B------:R3:W5:Y:S02]  /*5f20*/  LDG.E.U8 R35, desc[UR18][R28.64+0x1] ;  /* 0x000001121c237981 */ /* 0x000764000c1e1100 */
.L_x_43:
[----:B------:R-:W-:Y:S05]  /*5f30*/  BSYNC B1 ;  /* 0x0000000000017941 */ /* 0x000fea0003800000 */
.L_x_42:
[----:B-----5:R-:W-:Y:S01]  /*5f40*/  LOP3.LUT R35, R35, 0xff, RZ, 0xc0, !PT ;  /* 0x000000ff23237812 */ /* 0x020fe200078ec0ff */
[----:B------:R-:W-:Y:S01]  /*5f50*/  BSSY B1, `(.L_x_44) ;  /* 0x0000013000017945 */ /* 0x000fe20003800000 */
[----:B--2---:R-:W-:Y:S02]  /*5f60*/  IADD3 R37, P1, R30, 0x8, RZ ;  /* 0x000000081e257810 */ /* 0x004fe40007f3e0ff */
[----:B------:R-:W-:-:S03]  /*5f70*/  F2FP.F16.E4M3.UNPACK_B R35, R35 ;  /* 0x00000023ff23723e */ /* 0x000fc600020006ff */
[----:B------:R-:W-:Y:S01]  /*5f80*/  IMAD.X R31, RZ, RZ, R31, P1 ;  /* 0x000000ffff1f7224 */ /* 0x000fe200008e061f */
[----:B------:R-:W-:Y:S01]  /*5f90*/  ISETP.GE.AND P1, PT, R39, 0x9, PT ;  /* 0x000000092700780c */ /* 0x000fe20003f26270 */
[----:B------:R-:W-:Y:S02]  /*5fa0*/  HADD2.F32 R35, -RZ, R35.H0_H0 ;  /* 0x20000023ff237230 */ /* 0x000fe40000004100 */
[----:B------:R-:W-:Y:S01]  /*5fb0*/  IMAD R36, R31, UR4, RZ ;  /* 0x000000041f247c24 */ /* 0x000fe2000f8e02ff */
[----:B------:R-:W-:Y:S01]  /*5fc0*/  ISETP.LT.OR P4, PT, R34, 0x1, !P1 ;  /* 0x000000012200780c */ /* 0x000fe20004f81670 */
[----:B------:R-:W-:-:S04]  /*5fd0*/  IMAD.WIDE.U32 R32, R37, UR4, R32 ;  /* 0x0000000425207c25 */ /* 0x000fc8000f8e0020 */
[----:B------:R-:W-:Y:S01]  /*5fe0*/  FMUL R30, R35, UR24 ;  /* 0x00000018231e7c20 */ /* 0x000fe20008400000 */
[----:B------:R-:W-:-:S03]  /*5ff0*/  IMAD R37, R37, UR5, R36 ;  /* 0x0000000525257c24 */ /* 0x000fc6000f8e0224 */
[----:B------:R-:W-:Y:S01]  /*6000*/  FFMA R227, R227, UR25, R30 ;  /* 0x00000019e3e37c23 */ /* 0x000fe2000800001e */
[----:B------:R-:W-:Y:S02]  /*6010*/  IADD3 R30, P2, R32, UR8, RZ ;  /* 0x00000008201e7c10 */ /* 0x000fe4000ff5e0ff */
[----:B------:R-:W-:Y:S02]  /*6020*/  PRMT R32, RZ, 0x7610, R32 ;  /* 0x00007610ff207816 */ /* 0x000fe40000000020 */
[----:B------:R-:W-:Y:S02]  /*6030*/  F2FP.SATFINITE.E4M3.F32.PACK_AB_MERGE_C R227, RZ, R227, RZ ;  /* 0x000000e3ffe3723e */ /* 0x000fe400048070ff */
[----:B------:R-:W-:-:S03]  /*6040*/  IADD3.X R31, R33, UR9, R37, P2, !PT ;  /* 0x00000009211f7c10 */ /* 0x000fc600097fe425 */
[----:B------:R2:W-:Y:S01]  /*6050*/  @!P3 STG.E.U8 desc[UR18][R24.64+0x1], R227 ;  /* 0x000001e31800b986 */ /* 0x0005e2000c101112 */
[----:B------:R-:W-:Y:S05]  /*6060*/  @P4 BRA `(.L_x_45) ;  /* 0x0000000000044947 */ /* 0x000fea0003800000 */
[----:B------:R4:W5:Y:S02]  /*6070*/  LDG.E.U8 R32, desc[UR18][R30.64] ;  /* 0x000000121e207981 */ /* 0x000964000c1e1100 */
.L_x_45:
[----:B------:R-:W-:Y:S05]  /*6080*/  BSYNC B1 ;  /* 0x0000000000017941 */ /* 0x000fea0003800000 */
.L_x_44:
[----:B-----5:R-:W-:Y:S01]  /*6090*/  LOP3.LUT R32, R32, 0xff, RZ, 0xc0, !PT ;  /* 0x000000ff20207812 */ /* 0x020fe200078ec0ff */
[----:B------:R-:W-:Y:S01]  /*60a0*/  BSSY B1, `(.L_x_46) ;  /* 0x000000b000017945 */ /* 0x000fe20003800000 */
[----:B------:R-:W-:Y:S02]  /*60b0*/  ISETP.LT.OR P2, PT, R34, 0x2, !P1 ;  /* 0x000000022200780c */ /* 0x000fe40004f41670 */
[----:B------:R-:W-:-:S05]  /*60c0*/  F2FP.F16.E4M3.UNPACK_B R32, R32 ;  /* 0x00000020ff20723e */ /* 0x000fca00020006ff */
[----:B------:R-:W-:-:S05]  /*60d0*/  HADD2.F32 R32, -RZ, R32.H0_H0 ;  /* 0x20000020ff207230 */ /* 0x000fca0000004100 */
[----:B------:R-:W-:Y:S01]  /*60e0*/  FMUL R33, R32, UR24 ;  /* 0x0000001820217c20 */ /* 0x000fe20008400000 */
[----:B------:R-:W-:-:S03]  /*60f0*/  PRMT R32, RZ, 0x7610, R32 ;  /* 0x00007610ff207816 */ /* 0x000fc60000000020 */
[----:B------:R-:W-:-:S05]  /*6100*/  FFMA R33, R226, UR25, R33 ;  /* 0x00000019e2217c23 */ /* 0x000fca0008000021 */
[----:B------:R-:W-:-:S05]  /*6110*/  F2FP.SATFINITE.E4M3.F32.PACK_AB_MERGE_C R33, RZ, R33, RZ ;  /* 0x00000021ff21723e */ /* 0x000fca00048070ff */
[----:B------:R0:W-:Y:S01]  /*6120*/  @!P4 STG.E.U8 desc[UR18][R26.64], R33 ;  /* 0x000000211a00c986 */ /* 0x0001e2000c101112 */
[----:B------:R-:W-:Y:S05]  /*6130*/  @P2 BRA `(.L_x_47) ;  /* 0x0000000000042947 */ /* 0x000fea0003800000 */
[----:B------:R0:W5:Y:S02]  /*6140*/  LDG.E.U8 R32, desc[UR18][R30.64+0x1] ;  /* 0x000001121e207981 */ /* 0x000164000c1e1100 */
.L_x_47:
[----:B------:R-:W-:Y:S05]  /*6150*/  BSYNC B1 ;  /* 0x0000000000017941 */ /* 0x000fea0003800000 */
.L_x_46:
[----:B-----5:R-:W-:Y:S01]  /*6160*/  LOP3.LUT R32, R32, 0xff, RZ, 0xc0, !PT ;  /* 0x000000ff20207812 */ /* 0x020fe200078ec0ff */
[----:B------:R-:W-:Y:S01]  /*6170*/  BSSY B1, `(.L_x_48) ;  /* 0x000000b000017945 */ /* 0x000fe20003800000 */
[----:B------:R-:W-:Y:S02]  /*6180*/  ISETP.LT.OR P3, PT, R34, 0x9, !P0 ;  /* 0x000000092200780c */ /* 0x000fe40004761670 */
[----:B------:R-:W-:-:S05]  /*6190*/  F2FP.F16.E4M3.UNPACK_B R32, R32 ;  /* 0x00000020ff20723e */ /* 0x000fca00020006ff */
[----:B------:R-:W-:-:S05]  /*61a0*/  HADD2.F32 R32, -RZ, R32.H0_H0 ;  /* 0x20000020ff207230 */ /* 0x000fca0000004100 */
[----:B------:R-:W-:-:S04]  /*61b0*/  FMUL R32, R32, UR24 ;  /* 0x0000001820207c20 */ /* 0x000fc80008400000 */
[----:B------:R-:W-:-:S05]  /*61c0*/  FFMA R32, R225, UR25, R32 ;  /* 0x00000019e1207c23 */ /* 0x000fca0008000020 */
[----:B0-----:R-:W-:Y:S02]  /*61d0*/  F2FP.SATFINITE.E4M3.F32.PACK_AB_MERGE_C R33, RZ, R32, RZ ;  /* 0x00000020ff21723e */ /* 0x001fe400048070ff */
[----:B------:R-:W-:-:S03]  /*61e0*/  PRMT R32, RZ, 0x7610, R32 ;  /* 0x00007610ff207816 */ /* 0x000fc60000000020 */
[----:B------:R0:W-:Y:S01]  /*61f0*/  @!P2 STG.E.U8 desc[UR18][R26.64+0x1], R33 ;  /* 0x000001211a00a986 */ /* 0x0001e2000c101112 */
[----:B------:R-:W-:Y:S05]  /*6200*/  @P3 BRA `(.L_x_49) ;  /* 0x0000000000043947 */ /* 0x000fea0003800000 */
[----:B------:R0:W5:Y:S02]  /*6210*/  LDG.E.U8 R32, desc[UR18][R28.64+0x8] ;  /* 0x000008121c207981 */ /* 0x000164000c1e1100 */
.L_x_49:
[----:B------:R-:W-:Y:S05]  /*6220*/  BSYNC B1 ;  /* 0x0000000000017941 */ /* 0x000fea0003800000 */
.L_x_48:
[----:B-----5:R-:W-:Y:S01]  /*6230*/  LOP3.LUT R32, R32, 0xff, RZ, 0xc0, !PT ;  /* 0x000000ff20207812 */ /* 0x020fe200078ec0ff */
[----:B------:R-:W-:Y:S01]  /*6240*/  BSSY B1, `(.L_x_50) ;  /* 0x000000b000017945 */ /* 0x000fe20003800000 */
[----:B------:R-:W-:Y:S02]  /*6250*/  ISETP.LT.OR P2, PT, R34, 0xa, !P0 ;  /* 0x0000000a2200780c */ /* 0x000fe40004741670 */
[----:B------:R-:W-:-:S05]  /*6260*/  F2FP.F16.E4M3.UNPACK_B R32, R32 ;  /* 0x00000020ff20723e */ /* 0x000fca00020006ff */
[----:B------:R-:W-:-:S05]  /*6270*/  HADD2.F32 R32, -RZ, R32.H0_H0 ;  /* 0x20000020ff207230 */ /* 0x000fca0000004100 */
[----:B0-----:R-:W-:Y:S01]  /*6280*/  FMUL R33, R32, UR24 ;  /* 0x0000001820217c20 */ /* 0x001fe20008400000 */
[----:B------:R-:W-:-:S03]  /*6290*/  PRMT R32, RZ, 0x7610, R32 ;  /* 0x00007610ff207816 */ /* 0x000fc60000000020 */
[----:B------:R-:W-:-:S05]  /*62a0*/  FFMA R33, R224, UR25, R33 ;  /* 0x00000019e0217c23 */ /* 0x000fca0008000021 */
[----:B------:R-:W-:-:S05]  /*62b0*/  F2FP.SATFINITE.E4M3.F32.PACK_AB_MERGE_C R33, RZ, R33, RZ ;  /* 0x00000021ff21723e */ /* 0x000fca00048070ff */
[----:B------:R0:W-:Y:S01]  /*62c0*/  @!P3 STG.E.U8 desc[UR18][R24.64+0x8], R33 ;  /* 0x000008211800b986 */ /* 0x0001e2000c101112 */
[----:B------:R-:W-:Y:S05]  /*62d0*/  @P2 BRA `(.L_x_51) ;  /* 0x0000000000042947 */ /* 0x000fea0003800000 */
[----:B------:R0:W5:Y:S02]  /*62e0*/  LDG.E.U8 R32, desc[UR18][R28.64+0x9] ;  /* 0x000009121c207981 */ /* 0x000164000c1e1100 */
.L_x_51:
[----:B------:R-:W-:Y:S05]  /*62f0*/  BSYNC B1 ;  /* 0x0000000000017941 */ /* 0x000fea0003800000 */
.L_x_50:
        /* <DEDUP_REMOVED lines=12> */
.L_x_53:
[----:B------:R-:W-:Y:S05]  /*63c0*/  BSYNC B1 ;  /* 0x0000000000017941 */ /* 0x000fea0003800000 */
.L_x_52:
        /* <DEDUP_REMOVED lines=12> */
.L_x_55:
[----:B------:R-:W-:Y:S05]  /*6490*/  BSYNC B1 ;  /* 0x0000000000017941 */ /* 0x000fea0003800000 */
.L_x_54:
        /* <DEDUP_REMOVED lines=12> */
.L_x_57:
[----:B------:R-:W-:Y:S05]  /*6560*/  BSYNC B1 ;  /* 0x0000000000017941 */ /* 0x000fea0003800000 */
.L_x_56:
        /* <DEDUP_REMOVED lines=12> */
.L_x_59:
[----:B------:R-:W-:Y:S05]  /*6630*/  BSYNC B1 ;  /* 0x0000000000017941 */ /* 0x000fea0003800000 */
.L_x_58:
        /* <DEDUP_REMOVED lines=12> */
.L_x_61:
[----:B------:R-:W-:Y:S05]  /*6700*/  BSYNC B1 ;  /* 0x0000000000017941 */ /* 0x000fea0003800000 */
.L_x_60:
        /* <DEDUP_REMOVED lines=12> */
.L_x_63:
[----:B------:R-:W-:Y:S05]  /*67d0*/  BSYNC B1 ;  /* 0x0000000000017941 */ /* 0x000fea0003800000 */
.L_x_62:
        /* <DEDUP_REMOVED lines=12> */
.L_x_65:
[----:B------:R-:W-:Y:S05]  /*68a0*/  BSYNC B1 ;  /* 0x0000000000017941 */ /* 0x000fea0003800000 */
.L_x_64:
        /* <DEDUP_REMOVED lines=12> */
.L_x_67:
[----:B------:R-:W-:Y:S05]  /*6970*/  BSYNC B1 ;  /* 0x0000000000017941 */ /* 0x000fea0003800000 */
.L_x_66:
        /* <DEDUP_REMOVED lines=12> */
.L_x_69:
[----:B------:R-:W-:Y:S05]  /*6a40*/  BSYNC B1 ;  /* 0x0000000000017941 */ /* 0x000fea0003800000 */
.L_x_68:
        /* <DEDUP_REMOVED lines=12> */
.L_x_71:
[----:B------:R-:W-:Y:S05]  /*6b10*/  BSYNC B1 ;  /* 0x0000000000017941 */ /* 0x000fea0003800000 */
.L_x_70:
        /* <DEDUP_REMOVED lines=12> */
.L_x_73:
[----:B------:R-:W-:Y:S05]  /*6be0*/  BSYNC B1 ;  /* 0x0000000000017941 */ /* 0x000fea0003800000 */
.L_x_72:
        /* <DEDUP_REMOVED lines=12> */
.L_x_75:
[----:B------:R-:W-:Y:S05]  /*6cb0*/  BSYNC B1 ;  /* 0x0000000000017941 */ /* 0x000fea0003800000 */
.L_x_74:
        /* <DEDUP_REMOVED lines=12> */
.L_x_77:
[----:B------:R-:W-:Y:S05]  /*6d80*/  BSYNC B1 ;  /* 0x0000000000017941 */ /* 0x000fea0003800000 */
.L_x_76:
        /* <DEDUP_REMOVED lines=12> */
.L_x_79:
[----:B------:R-:W-:Y:S05]  /*6e50*/  BSYNC B1 ;  /* 0x0000000000017941 */ /* 0x000fea0003800000 */
.L_x_78:
        /* <DEDUP_REMOVED lines=12> */
.L_x_81:
[----:B------:R-:W-:Y:S05]  /*6f20*/  BSYNC B1 ;  /* 0x0000000000017941 */ /* 0x000fea0003800000 */
.L_x_80:
        /* <DEDUP_REMOVED lines=12> */
.L_x_83:
[----:B------:R-:W-:Y:S05]  /*6ff0*/  BSYNC B1 ;  /* 0x0000000000017941 */ /* 0x000fea0003800000 */
.L_x_82:
        /* <DEDUP_REMOVED lines=12> */
.L_x_85:
[----:B------:R-:W-:Y:S05]  /*70c0*/  BSYNC B1 ;  /* 0x0000000000017941 */ /* 0x000fea0003800000 */
.L_x_84:
        /* <DEDUP_REMOVED lines=12> */
.L_x_87:
[----:B------:R-:W-:Y:S05]  /*7190*/  BSYNC B1 ;  /* 0x0000000000017941 */ /* 0x000fea0003800000 */
.L_x_86:
        /* <DEDUP_REMOVED lines=12> */
.L_x_89:
[----:B------:R-:W-:Y:S05]  /*7260*/  BSYNC B1 ;  /* 0x0000000000017941 */ /* 0x000fea0003800000 */
.L_x_88:
        /* <DEDUP_REMOVED lines=12> */
.L_x_91:
[----:B------:R-:W-:Y:S05]  /*7330*/  BSYNC B1 ;  /* 0x0000000000017941 */ /* 0x000fea0003800000 */
.L_x_90:
        /* <DEDUP_REMOVED lines=12> */
.L_x_93:
[----:B------:R-:W-:Y:S05]  /*7400*/  BSYNC B1 ;  /* 0x0000000000017941 */ /* 0x000fea0003800000 */
.L_x_92:
        /* <DEDUP_REMOVED lines=12> */
.L_x_95:
[----:B------:R-:W-:Y:S05]  /*74d0*/  BSYNC B1 ;  /* 0x0000000000017941 */ /* 0x000fea0003800000 */
.L_x_94:
        /* <DEDUP_REMOVED lines=12> */
.L_x_97:
[----:B------:R-:W-:Y:S05]  /*75a0*/  BSYNC B1 ;  /* 0x0000000000017941 */ /* 0x000fea0003800000 */
.L_x_96:
        /* <DEDUP_REMOVED lines=12> */
.L_x_99:
[----:B------:R-:W-:Y:S05]  /*7670*/  BSYNC B1 ;  /* 0x0000000000017941 */ /* 0x000fea0003800000 */
.L_x_98:
        /* <DEDUP_REMOVED lines=12> */
.L_x_101:
[----:B------:R-:W-:Y:S05]  /*7740*/  BSYNC B1 ;  /* 0x0000000000017941 */ /* 0x000fea0003800000 */
.L_x_100:
        /* <DEDUP_REMOVED lines=12> */
.L_x_103:
[----:B------:R-:W-:Y:S05]  /*7810*/  BSYNC B1 ;  /* 0x0000000000017941 */ /* 0x000fea0003800000 */
.L_x_102:
        /* <DEDUP_REMOVED lines=12> */
.L_x_105:
[----:B------:R-:W-:Y:S05]  /*78e0*/  BSYNC B1 ;  /* 0x0000000000017941 */ /* 0x000fea0003800000 */
.L_x_104:
        /* <DEDUP_REMOVED lines=12> */
.L_x_107:
[----:B------:R-:W-:Y:S05]  /*79b0*/  BSYNC B1 ;  /* 0x0000000000017941 */ /* 0x000fea0003800000 */
.L_x_106:
        /* <DEDUP_REMOVED lines=12> */
.L_x_109:
[----:B------:R-:W-:Y:S05]  /*7a80*/  BSYNC B1 ;  /* 0x0000000000017941 */ /* 0x000fea0003800000 */
.L_x_108:
        /* <DEDUP_REMOVED lines=12> */
.L_x_111:
[----:B------:R-:W-:Y:S05]  /*7b50*/  BSYNC B1 ;  /* 0x0000000000017941 */ /* 0x000fea0003800000 */
.L_x_110:
        /* <DEDUP_REMOVED lines=12> */
.L_x_113:
[----:B------:R-:W-:Y:S05]  /*7c20*/  BSYNC B1 ;  /* 0x0000000000017941 */ /* 0x000fea0003800000 */
.L_x_112:
        /* <DEDUP_REMOVED lines=12> */
.L_x_115:
[----:B------:R-:W-:Y:S05]  /*7cf0*/  BSYNC B1 ;  /* 0x0000000000017941 */ /* 0x000fea0003800000 */
.L_x_114:
        /* <DEDUP_REMOVED lines=12> */
.L_x_117:
[----:B------:R-:W-:Y:S05]  /*7dc0*/  BSYNC B1 ;  /* 0x0000000000017941 */ /* 0x000fea0003800000 */
.L_x_116:
        /* <DEDUP_REMOVED lines=12> */
.L_x_119:
[----:B------:R-:W-:Y:S05]  /*7e90*/  BSYNC B1 ;  /* 0x0000000000017941 */ /* 0x000fea0003800000 */
.L_x_118:
        /* <DEDUP_REMOVED lines=12> */
.L_x_121:
[----:B------:R-:W-:Y:S05]  /*7f60*/  BSYNC B1 ;  /* 0x0000000000017941 */ /* 0x000fea0003800000 */
.L_x_120:
        /* <DEDUP_REMOVED lines=12> */
.L_x_123:
[----:B------:R-:W-:Y:S05]  /*8030*/  BSYNC B1 ;  /* 0x0000000000017941 */ /* 0x000fea0003800000 */
.L_x_122:
        /* <DEDUP_REMOVED lines=12> */
.L_x_125:
[----:B------:R-:W-:Y:S05]  /*8100*/  BSYNC B1 ;  /* 0x0000000000017941 */ /* 0x000fea0003800000 */
.L_x_124:
        /* <DEDUP_REMOVED lines=12> */
.L_x_127:
[----:B------:R-:W-:Y:S05]  /*81d0*/  BSYNC B1 ;  /* 0x0000000000017941 */ /* 0x000fea0003800000 */
.L_x_126:
        /* <DEDUP_REMOVED lines=12> */
.L_x_129:
[----:B------:R-:W-:Y:S05]  /*82a0*/  BSYNC B1 ;  /* 0x0000000000017941 */ /* 0x000fea0003800000 */
.L_x_128:
        /* <DEDUP_REMOVED lines=12> */
.L_x_131:
[----:B------:R-:W-:Y:S05]  /*8370*/  BSYNC B1 ;  /* 0x0000000000017941 */ /* 0x000fea0003800000 */
.L_x_130:
        /* <DEDUP_REMOVED lines=12> */
.L_x_133:
[----:B------:R-:W-:Y:S05]  /*8440*/  BSYNC B1 ;  /* 0x0000000000017941 */ /* 0x000fea0003800000 */
.L_x_132:
        /* <DEDUP_REMOVED lines=12> */
.L_x_135:
[----:B------:R-:W-:Y:S05]  /*8510*/  BSYNC B1 ;  /* 0x0000000000017941 */ /* 0x000fea0003800000 */
.L_x_134:
        /* <DEDUP_REMOVED lines=12> */
.L_x_137:
[----:B------:R-:W-:Y:S05]  /*85e0*/  BSYNC B1 ;  /* 0x0000000000017941 */ /* 0x000fea0003800000 */
.L_x_136:
        /* <DEDUP_REMOVED lines=12> */
.L_x_139:
[----:B------:R-:W-:Y:S05]  /*86b0*/  BSYNC B1 ;  /* 0x0000000000017941 */ /* 0x000fea0003800000 */
.L_x_138:
        /* <DEDUP_REMOVED lines=12> */
.L_x_141:
[----:B------:R-:W-:Y:S05]  /*8780*/  BSYNC B1 ;  /* 0x0000000000017941 */ /* 0x000fea0003800000 */
.L_x_140:
        /* <DEDUP_REMOVED lines=12> */
.L_x_143:
[----:B------:R-:W-:Y:S05]  /*8850*/  BSYNC B1 ;  /* 0x0000000000017941 */ /* 0x000fea0003800000 */
.L_x_142:
        /* <DEDUP_REMOVED lines=12> */
.L_x_145:
[----:B------:R-:W-:Y:S05]  /*8920*/  BSYNC B1 ;  /* 0x0000000000017941 */ /* 0x000fea0003800000 */
.L_x_144:
        /* <DEDUP_REMOVED lines=12> */
.L_x_147:
[----:B------:R-:W-:Y:S05]  /*89f0*/  BSYNC B1 ;  /* 0x0000000000017941 */ /* 0x000fea0003800000 */
.L_x_146:
        /* <DEDUP_REMOVED lines=12> */
.L_x_149:
[----:B------:R-:W-:Y:S05]  /*8ac0*/  BSYNC B1 ;  /* 0x0000000000017941 */ /* 0x000fea0003800000 */
.L_x_148:
        /* <DEDUP_REMOVED lines=12> */
.L_x_151:
[----:B------:R-:W-:Y:S05]  /*8b90*/  BSYNC B1 ;  /* 0x0000000000017941 */ /* 0x000fea0003800000 */
.L_x_150:
        /* <DEDUP_REMOVED lines=12> */
.L_x_153:
[----:B------:R-:W-:Y:S05]  /*8c60*/  BSYNC B1 ;  /* 0x0000000000017941 */ /* 0x000fea0003800000 */
.L_x_152:
        /* <DEDUP_REMOVED lines=12> */
.L_x_155:
[----:B------:R-:W-:Y:S05]  /*8d30*/  BSYNC B1 ;  /* 0x0000000000017941 */ /* 0x000fea0003800000 */
.L_x_154:
        /* <DEDUP_REMOVED lines=12> */
.L_x_157:
[----:B------:R-:W-:Y:S05]  /*8e00*/  BSYNC B1 ;  /* 0x0000000000017941 */ /* 0x000fea0003800000 */
.L_x_156:
        /* <DEDUP_REMOVED lines=12> */
.L_x_159:
[----:B------:R-:W-:Y:S05]  /*8ed0*/  BSYNC B1 ;  /* 0x0000000000017941 */ /* 0x000fea0003800000 */
.L_x_158:
        /* <DEDUP_REMOVED lines=12> */
.L_x_161:
[----:B------:R-:W-:Y:S05]  /*8fa0*/  BSYNC B1 ;  /* 0x0000000000017941 */ /* 0x000fea0003800000 */
.L_x_160:
        /* <DEDUP_REMOVED lines=12> */
.L_x_163:
[----:B------:R-:W-:Y:S05]  /*9070*/  BSYNC B1 ;  /* 0x0000000000017941 */ /* 0x000fea0003800000 */
.L_x_162:
        /* <DEDUP_REMOVED lines=12> */
.L_x_165:
[----:B------:R-:W-:Y:S05]  /*9140*/  BSYNC B1 ;  /* 0x0000000000017941 */ /* 0x000fea0003800000 */
.L_x_164:
        /* <DEDUP_REMOVED lines=12> */
.L_x_167:
[----:B------:R-:W-:Y:S05]  /*9210*/  BSYNC B1 ;  /* 0x0000000000017941 */ /* 0x000fea0003800000 */
.L_x_166:
        /* <DEDUP_REMOVED lines=12> */
.L_x_169:
[----:B------:R-:W-:Y:S05]  /*92e0*/  BSYNC B1 ;  /* 0x0000000000017941 */ /* 0x000fea0003800000 */
.L_x_168:
        /* <DEDUP_REMOVED lines=12> */
.L_x_171:
[----:B------:R-:W-:Y:S05]  /*93b0*/  BSYNC B1 ;  /* 0x0000000000017941 */ /* 0x000fea0003800000 */
.L_x_170:
        /* <DEDUP_REMOVED lines=12> */
.L_x_173:
[----:B------:R-:W-:Y:S05]  /*9480*/  BSYNC B1 ;  /* 0x0000000000017941 */ /* 0x000fea0003800000 */
.L_x_172:
        /* <DEDUP_REMOVED lines=12> */
.L_x_175:
[----:B------:R-:W-:Y:S05]  /*9550*/  BSYNC B1 ;  /* 0x0000000000017941 */ /* 0x000fea0003800000 */
.L_x_174:
        /* <DEDUP_REMOVED lines=12> */
.L_x_177:
[----:B------:R-:W-:Y:S05]  /*9620*/  BSYNC B1 ;  /* 0x0000000000017941 */ /* 0x000fea0003800000 */
.L_x_176:
        /* <DEDUP_REMOVED lines=12> */
.L_x_179:
[----:B------:R-:W-:Y:S05]  /*96f0*/  BSYNC B1 ;  /* 0x0000000000017941 */ /* 0x000fea0003800000 */
.L_x_178:
        /* <DEDUP_REMOVED lines=12> */
.L_x_181:
[----:B------:R-:W-:Y:S05]  /*97c0*/  BSYNC B1 ;  /* 0x0000000000017941 */ /* 0x000fea0003800000 */
.L_x_180:
        /* <DEDUP_REMOVED lines=12> */
.L_x_183:
[----:B------:R-:W-:Y:S05]  /*9890*/  BSYNC B1 ;  /* 0x0000000000017941 */ /* 0x000fea0003800000 */
.L_x_182:
        /* <DEDUP_REMOVED lines=12> */
.L_x_185:
[----:B------:R-:W-:Y:S05]  /*9960*/  BSYNC B1 ;  /* 0x0000000000017941 */ /* 0x000fea0003800000 */
.L_x_184:
        /* <DEDUP_REMOVED lines=12> */
.L_x_187:
[----:B------:R-:W-:Y:S05]  /*9a30*/  BSYNC B1 ;  /* 0x0000000000017941 */ /* 0x000fea0003800000 */
.L_x_186:
        /* <DEDUP_REMOVED lines=12> */
.L_x_189:
[----:B------:R-:W-:Y:S05]  /*9b00*/  BSYNC B1 ;  /* 0x0000000000017941 */ /* 0x000fea0003800000 */
.L_x_188:
        /* <DEDUP_REMOVED lines=12> */
.L_x_191:
[----:B------:R-:W-:Y:S05]  /*9bd0*/  BSYNC B1 ;  /* 0x0000000000017941 */ /* 0x000fea0003800000 */
.L_x_190:
        /* <DEDUP_REMOVED lines=12> */
.L_x_193:
[----:B------:R-:W-:Y:S05]  /*9ca0*/  BSYNC B1 ;  /* 0x0000000000017941 */ /* 0x000fea0003800000 */
.L_x_192:
        /* <DEDUP_REMOVED lines=12> */
.L_x_195:
[----:B------:R-:W-:Y:S05]  /*9d70*/  BSYNC B1 ;  /* 0x0000000000017941 */ /* 0x000fea0003800000 */
.L_x_194:
[----:B-----5:R-:W-:Y:S01]  /*9d80*/  LOP3.LUT R32, R32, 0xff, RZ, 0xc0, !PT ;  /* 0x000000ff20207812 */ /* 0x020fe200078ec0ff */
[----:B------:R-:W-:Y:S01]  /*9d90*/  BSSY B1, `(.L_x_196) ;  /* 0x000000b000017945 */ /* 0x000fe20003800000 */
[----:B------:R-:W-:Y:S02]  /*9da0*/  ISETP.LT.OR P3, PT, R34, 0x99, !P1 ;  /* 0x000000992200780c */ /* 0x000fe40004f61670 */
[----:B------:R-:W-:-:S05]  /*9db0*/  F2FP.F16.E4M3.UNPACK_B R32, R32 ;  /* 0x00000020ff20723e */ /* 0x000fca00020006ff */
[----:B------:R-:W-:-:S05]  /*9dc0*/  HADD2.F32 R32, -RZ, R32.H0_H0 ;  /* 0x20000020ff207230 */ /* 0x000fca0000004100 */
[----:B------:R-:W-:-:S04]  /*9dd0*/  FMUL R32, R32, UR24 ;  /* 0x0000001820207c20 */ /* 0x000fc80008400000 */
[----:B------:R-:W-:Y:S01]  /*9de0*/  FFMA R32, R23, UR25, R32 ;  /* 0x0000001917207c23 */ /* 0x000fe20008000020 */
[----:B------:R-:W-:-:S04]  /*9df0*/  PRMT R23, RZ, 0x7610, R23 ;  /* 0x00007610ff177816 */ /* 0x000fc80000000017 */
[----:B0-----:R-:W-:-:S05]  /*9e00*/  F2FP.SATFINITE.E4M3.F32.PACK_AB_MERGE_C R33, RZ, R32, RZ ;  /* 0x00000020ff21723e */ /* 0x001fca00048070ff */
[----:B------:R0:W-:Y:S01]  /*9e10*/  @!P2 STG.E.U8 desc[UR18][R24.64+0x99], R33 ;  /* 0x000099211800a986 */ /* 0x0001e2000c101112 */
[----:B------:R-:W-:Y:S05]  /*9e20*/  @P3 BRA `(.L_x_197) ;  /* 0x0000000000043947 */ /* 0x000fea0003800000 */
[----:B------:R0:W5:Y:S02]  /*9e30*/  LDG.E.U8 R23, desc[UR18][R30.64+0x98] ;  /* 0x000098121e177981 */ /* 0x000164000c1e1100 */
.L_x_197:
[----:B------:R-:W-:Y:S05]  /*9e40*/  BSYNC B1 ;  /* 0x0000000000017941 */ /* 0x000fea0003800000 */
.L_x_196:
        /* <DEDUP_REMOVED lines=8> */
[----:B------:R-:W-:-:S05]  /*9ed0*/  F2FP.SATFINITE.E4M3.F32.PACK_AB_MERGE_C R23, RZ, R23, RZ ;  /* 0x00000017ff17723e */ /* 0x000fca00048070ff */
[----:B------:R0:W-:Y:S01]  /*9ee0*/  @!P3 STG.E.U8 desc[UR18][R26.64+0x98], R23 ;  /* 0x000098171a00b986 */ /* 0x0001e2000c101112 */
[----:B------:R-:W-:Y:S05]  /*9ef0*/  @P2 BRA `(.L_x_199) ;  /* 0x0000000000042947 */ /* 0x000fea0003800000 */
[----:B------:R0:W5:Y:S02]  /*9f00*/  LDG.E.U8 R22, desc[UR18][R30.64+0x99] ;  /* 0x000099121e167981 */ /* 0x000164000c1e1100 */
.L_x_199:
[----:B------:R-:W-:Y:S05]  /*9f10*/  BSYNC B1 ;  /* 0x0000000000017941 */ /* 0x000fea0003800000 */
.L_x_198:
        /* <DEDUP_REMOVED lines=12> */
.L_x_201:
[----:B------:R-:W-:Y:S05]  /*9fe0*/  BSYNC B1 ;  /* 0x0000000000017941 */ /* 0x000fea0003800000 */
.L_x_200:
        /* <DEDUP_REMOVED lines=12> */
.L_x_203:
[----:B------:R-:W-:Y:S05]  /*a0b0*/  BSYNC B1 ;  /* 0x0000000000017941 */ /* 0x000fea0003800000 */
.L_x_202:
        /* <DEDUP_REMOVED lines=12> */
.L_x_205:
[----:B------:R-:W-:Y:S05]  /*a180*/  BSYNC B1 ;  /* 0x0000000000017941 */ /* 0x000fea0003800000 */
.L_x_204:
        /* <DEDUP_REMOVED lines=12> */
.L_x_207:
[----:B------:R-:W-:Y:S05]  /*a250*/  BSYNC B1 ;  /* 0x0000000000017941 */ /* 0x000fea0003800000 */
.L_x_206:
        /* <DEDUP_REMOVED lines=12> */
.L_x_209:
[----:B------:R-:W-:Y:S05]  /*a320*/  BSYNC B1 ;  /* 0x0000000000017941 */ /* 0x000fea0003800000 */
.L_x_208:
        /* <DEDUP_REMOVED lines=12> */
.L_x_211:
[----:B------:R-:W-:Y:S05]  /*a3f0*/  BSYNC B1 ;  /* 0x0000000000017941 */ /* 0x000fea0003800000 */
.L_x_210:
        /* <DEDUP_REMOVED lines=12> */
.L_x_213:
[----:B------:R-:W-:Y:S05]  /*a4c0*/  BSYNC B1 ;  /* 0x0000000000017941 */ /* 0x000fea0003800000 */
.L_x_212:
        /* <DEDUP_REMOVED lines=12> */
.L_x_215:
[----:B------:R-:W-:Y:S05]  /*a590*/  BSYNC B1 ;  /* 0x0000000000017941 */ /* 0x000fea0003800000 */
.L_x_214:
        /* <DEDUP_REMOVED lines=12> */
.L_x_217:
[----:B------:R-:W-:Y:S05]  /*a660*/  BSYNC B1 ;  /* 0x0000000000017941 */ /* 0x000fea0003800000 */
.L_x_216:
        /* <DEDUP_REMOVED lines=12> */
.L_x_219:
[----:B------:R-:W-:Y:S05]  /*a730*/  BSYNC B1 ;  /* 0x0000000000017941 */ /* 0x000fea0003800000 */
.L_x_218:
        /* <DEDUP_REMOVED lines=12> */
.L_x_221:
[----:B------:R-:W-:Y:S05]  /*a800*/  BSYNC B1 ;  /* 0x0000000000017941 */ /* 0x000fea0003800000 */
.L_x_220:
        /* <DEDUP_REMOVED lines=12> */
.L_x_223:
[----:B------:R-:W-:Y:S05]  /*a8d0*/  BSYNC B1 ;  /* 0x0000000000017941 */ /* 0x000fea0003800000 */
.L_x_222:
        /* <DEDUP_REMOVED lines=12> */
.L_x_225:
[----:B------:R-:W-:Y:S05]  /*a9a0*/  BSYNC B1 ;  /* 0x0000000000017941 */ /* 0x000fea0003800000 */
.L_x_224:
        /* <DEDUP_REMOVED lines=12> */
.L_x_227:
[----:B------:R-:W-:Y:S05]  /*aa70*/  BSYNC B1 ;  /* 0x0000000000017941 */ /* 0x000fea0003800000 */
.L_x_226:
        /* <DEDUP_REMOVED lines=12> */
.L_x_229:
[----:B------:R-:W-:Y:S05]  /*ab40*/  BSYNC B1 ;  /* 0x0000000000017941 */ /* 0x000fea0003800000 */
.L_x_228:
        /* <DEDUP_REMOVED lines=12> */
.L_x_231:
[----:B------:R-:W-:Y:S05]  /*ac10*/  BSYNC B1 ;  /* 0x0000000000017941 */ /* 0x000fea0003800000 */
.L_x_230:
        /* <DEDUP_REMOVED lines=12> */
.L_x_233:
[----:B------:R-:W-:Y:S05]  /*ace0*/  BSYNC B1 ;  /* 0x0000000000017941 */ /* 0x000fea0003800000 */
.L_x_232:
        /* <DEDUP_REMOVED lines=12> */
.L_x_235:
[----:B------:R-:W-:Y:S05]  /*adb0*/  BSYNC B1 ;  /* 0x0000000000017941 */ /* 0x000fea0003800000 */
.L_x_234:
        /* <DEDUP_REMOVED lines=12> */
.L_x_237:
[----:B------:R-:W-:Y:S05]  /*ae80*/  BSYNC B1 ;  /* 0x0000000000017941 */ /* 0x000fea0003800000 */
.L_x_236:
        /* <DEDUP_REMOVED lines=12> */
.L_x_239:
[----:B------:R-:W-:Y:S05]  /*af50*/  BSYNC B1 ;  /* 0x0000000000017941 */ /* 0x000fea0003800000 */
.L_x_238:
[----:B-----5:R-:W-:Y:S01]  /*af60*/  LOP3.LUT R2, R2, 0xff, RZ, 0xc0, !PT ;  /* 0x000000ff02027812 */ /* 0x020fe200078ec0ff */
[----:B------:R-:W-:Y:S01]  /*af70*/  BSSY B1, `(.L_x_240) ;  /* 0x000000b000017945 */ /* 0x000fe20003800000 */
[----:B------:R-:W-:Y:S02]  /*af80*/  ISETP.LT.OR P3, PT, R34, 0xc9, !P0 ;  /* 0x000000c92200780c */ /* 0x000fe40004761670 */
[----:B------:R-:W-:-:S05]  /*af90*/  F2FP.F16.E4M3.UNPACK_B R2, R2 ;  /* 0x00000002ff02723e */ /* 0x000fca00020006ff */
[----:B------:R-:W-:-:S05]  /*afa0*/  HADD2.F32 R2, -RZ, R2.H0_H0 ;  /* 0x20000002ff027230 */ /* 0x000fca0000004100 */
[----:B0-----:R-:W-:-:S04]  /*afb0*/  FMUL R3, R2, UR24 ;  /* 0x0000001802037c20 */ /* 0x001fc80008400000 */
[----:B------:R-:W-:Y:S01]  /*afc0*/  FFMA R3, R0, UR25, R3 ;  /* 0x0000001900037c23 */ /* 0x000fe20008000003 */
[----:B------:R-:W-:-:S04]  /*afd0*/  PRMT R0, RZ, 0x7610, R0 ;  /* 0x00007610ff007816 */ /* 0x000fc80000000000 */
[----:B------:R-:W-:-:S05]  /*afe0*/  F2FP.SATFINITE.E4M3.F32.PACK_AB_MERGE_C R3, RZ, R3, RZ ;  /* 0x00000003ff03723e */ /* 0x000fca00048070ff */
[----:B------:R0:W-:Y:S01]  /*aff0*/  @!P2 STG.E.U8 desc[UR18][R26.64+0xc1], R3 ;  /* 0x0000c1031a00a986 */ /* 0x0001e2000c101112 */
[----:B------:R-:W-:Y:S05]  /*b000*/  @P3 BRA `(.L_x_241) ;  /* 0x0000000000043947 */ /* 0x000fea0003800000 */
[----:B------:R0:W5:Y:S02]  /*b010*/  LDG.E.U8 R0, desc[UR18][R28.64+0xc8] ;  /* 0x0000c8121c007981 */ /* 0x000164000c1e1100 */
.L_x_241:
[----:B------:R-:W-:Y:S05]  /*b020*/  BSYNC B1 ;  /* 0x0000000000017941 */ /* 0x000fea0003800000 */
.L_x_240:
[----:B------:R-:W2:Y:S01]  /*b030*/  LDL.LU R2, [R1] ;  /* 0x0000000001027983 */ /* 0x000ea20000300800 */
[----:B-----5:R-:W-:Y:S01]  /*b040*/  LOP3.LUT R0, R0, 0xff, RZ, 0xc0, !PT ;  /* 0x000000ff00007812 */ /* 0x020fe200078ec0ff */
[----:B------:R-:W-:Y:S01]  /*b050*/  BSSY B1, `(.L_x_242) ;  /* 0x000000b000017945 */ /* 0x000fe20003800000 */
[----:B------:R-:W-:Y:S02]  /*b060*/  ISETP.LT.OR P2, PT, R34, 0xca, !P0 ;  /* 0x000000ca2200780c */ /* 0x000fe40004741670 */
[----:B------:R-:W-:-:S05]  /*b070*/  F2FP.F16.E4M3.UNPACK_B R0, R0 ;  /* 0x00000000ff00723e */ /* 0x000fca00020006ff */
[----:B------:R-:W-:-:S05]  /*b080*/  HADD2.F32 R0, -RZ, R0.H0_H0 ;  /* 0x20000000ff007230 */ /* 0x000fca0000004100 */
[----:B------:R-:W-:-:S04]  /*b090*/  FMUL R0, R0, UR24 ;  /* 0x0000001800007c20 */ /* 0x000fc80008400000 */
[----:B--2---:R-:W-:-:S05]  /*b0a0*/  FFMA R0, R2, UR25, R0 ;  /* 0x0000001902007c23 */ /* 0x004fca0008000000 */
[----:B0-----:R-:W-:Y:S02]  /*b0b0*/  F2FP.SATFINITE.E4M3.F32.PACK_AB_MERGE_C R3, RZ, R0, RZ ;  /* 0x00000000ff03723e */ /* 0x001fe400048070ff */
[----:B------:R-:W-:-:S03]  /*b0c0*/  PRMT R0, RZ, 0x7610, R0 ;  /* 0x00007610ff007816 */ /* 0x000fc60000000000 */
[----:B------:R0:W-:Y:S01]  /*b0d0*/  @!P3 STG.E.U8 desc[UR18][R24.64+0xc8], R3 ;  /* 0x0000c8031800b986 */ /* 0x0001e2000c101112 */
[----:B------:R-:W-:Y:S05]  /*b0e0*/  @P2 BRA `(.L_x_243) ;  /* 0x0000000000042947 */ /* 0x000fea0003800000 */
[----:B------:R2:W5:Y:S02]  /*b0f0*/  LDG.E.U8 R0, desc[UR18][R28.64+0xc9] ;  /* 0x0000c9121c007981 */ /* 0x000564000c1e1100 */
.L_x_243:
[----:B------:R-:W-:Y:S05]  /*b100*/  BSYNC B1 ;  /* 0x0000000000017941 */ /* 0x000fea0003800000 */
.L_x_242:
[----:B------:R-:W3:Y:S01]  /*b110*/  LDL.LU R2, [R1+0x4] ;  /* 0x0000040001027983 */ /* 0x000ee20000300800 */
[----:B-----5:R-:W-:Y:S01]  /*b120*/  LOP3.LUT R0, R0, 0xff, RZ, 0xc0, !PT ;  /* 0x000000ff00007812 */ /* 0x020fe200078ec0ff */
[----:B------:R-:W-:Y:S01]  /*b130*/  BSSY B1, `(.L_x_244) ;  /* 0x000000b000017945 */ /* 0x000fe20003800000 */
[----:B------:R-:W-:Y:S02]  /*b140*/  ISETP.LT.OR P3, PT, R34, 0xc9, !P1 ;  /* 0x000000c92200780c */ /* 0x000fe40004f61670 */
[----:B------:R-:W-:-:S05]  /*b150*/  F2FP.F16.E4M3.UNPACK_B R0, R0 ;  /* 0x00000000ff00723e */ /* 0x000fca00020006ff */
[----:B------:R-:W-:-:S05]  /*b160*/  HADD2.F32 R0, -RZ, R0.H0_H0 ;  /* 0x20000000ff007230 */ /* 0x000fca0000004100 */
[----:B------:R-:W-:-:S04]  /*b170*/  FMUL R0, R0, UR24 ;  /* 0x0000001800007c20 */ /* 0x000fc80008400000 */
[----:B---3--:R-:W-:-:S05]  /*b180*/  FFMA R0, R2, UR25, R0 ;  /* 0x0000001902007c23 */ /* 0x008fca0008000000 */
[----:B0-----:R-:W-:Y:S02]  /*b190*/  F2FP.SATFINITE.E4M3.F32.PACK_AB_MERGE_C R3, RZ, R0, RZ ;  /* 0x00000000ff03723e */ /* 0x001fe400048070ff */
[----:B------:R-:W-:-:S03]  /*b1a0*/  PRMT R0, RZ, 0x7610, R0 ;  /* 0x00007610ff007816 */ /* 0x000fc60000000000 */
[----:B------:R0:W-:Y:S01]  /*b1b0*/  @!P2 STG.E.U8 desc[UR18][R24.64+0xc9], R3 ;  /* 0x0000c9031800a986 */ /* 0x0001e2000c101112 */
[----:B------:R-:W-:Y:S05]  /*b1c0*/  @P3 BRA `(.L_x_245) ;  /* 0x0000000000043947 */ /* 0x000fea0003800000 */
[----:B------:R3:W5:Y:S02]  /*b1d0*/  LDG.E.U8 R0, desc[UR18][R30.64+0xc8] ;  /* 0x0000c8121e007981 */ /* 0x000764000c1e1100 */
.L_x_245:
[----:B------:R-:W-:Y:S05]  /*b1e0*/  BSYNC B1 ;  /* 0x0000000000017941 */ /* 0x000fea0003800000 */
.L_x_244:
[----:B------:R-:W2:Y:S01]  /*b1f0*/  LDL.LU R2, [R1+0x8] ;  /* 0x0000080001027983 */ /* 0x000ea20000300800 */
        /* <DEDUP_REMOVED lines=12> */
.L_x_247:
[----:B------:R-:W-:Y:S05]  /*b2c0*/  BSYNC B1 ;  /* 0x0000000000017941 */ /* 0x000fea0003800000 */
.L_x_246:
        /* <DEDUP_REMOVED lines=13> */
.L_x_249:
[----:B------:R-:W-:Y:S05]  /*b3a0*/  BSYNC B1 ;  /* 0x0000000000017941 */ /* 0x000fea0003800000 */
.L_x_248:
        /* <DEDUP_REMOVED lines=13> */
.L_x_251:
[----:B------:R-:W-:Y:S05]  /*b480*/  BSYNC B1 ;  /* 0x0000000000017941 */ /* 0x000fea0003800000 */
.L_x_250:
        /* <DEDUP_REMOVED lines=13> */
.L_x_253:
[----:B------:R-:W-:Y:S05]  /*b560*/  BSYNC B1 ;  /* 0x0000000000017941 */ /* 0x000fea0003800000 */
.L_x_252:
        /* <DEDUP_REMOVED lines=13> */
.L_x_255:
[----:B------:R-:W-:Y:S05]  /*b640*/  BSYNC B1 ;  /* 0x0000000000017941 */ /* 0x000fea0003800000 */
.L_x_254:
        /* <DEDUP_REMOVED lines=13> */
.L_x_257:
[----:B------:R-:W-:Y:S05]  /*b720*/  BSYNC B1 ;  /* 0x0000000000017941 */ /* 0x000fea0003800000 */
.L_x_256:
        /* <DEDUP_REMOVED lines=13> */
.L_x_259:
[----:B------:R-:W-:Y:S05]  /*b800*/  BSYNC B1 ;  /* 0x0000000000017941 */ /* 0x000fea0003800000 */
.L_x_258:
        /* <DEDUP_REMOVED lines=13> */
.L_x_261:
[----:B------:R-:W-:Y:S05]  /*b8e0*/  BSYNC B1 ;  /* 0x0000000000017941 */ /* 0x000fea0003800000 */
.L_x_260:
        /* <DEDUP_REMOVED lines=13> */
.L_x_263:
[----:B------:R-:W-:Y:S05]  /*b9c0*/  BSYNC B1 ;  /* 0x0000000000017941 */ /* 0x000fea0003800000 */
.L_x_262:
        /* <DEDUP_REMOVED lines=13> */
.L_x_265:
[----:B------:R-:W-:Y:S05]  /*baa0*/  BSYNC B1 ;  /* 0x0000000000017941 */ /* 0x000fea0003800000 */
.L_x_264:
        /* <DEDUP_REMOVED lines=13> */
.L_x_267:
[----:B------:R-:W-:Y:S05]  /*bb80*/  BSYNC B1 ;  /* 0x0000000000017941 */ /* 0x000fea0003800000 */
.L_x_266:
        /* <DEDUP_REMOVED lines=13> */
.L_x_269:
[----:B------:R-:W-:Y:S05]  /*bc60*/  BSYNC B1 ;  /* 0x0000000000017941 */ /* 0x000fea0003800000 */
.L_x_268:
        /* <DEDUP_REMOVED lines=13> */
.L_x_271:
[----:B------:R-:W-:Y:S05]  /*bd40*/  BSYNC B1 ;  /* 0x0000000000017941 */ /* 0x000fea0003800000 */
.L_x_270:
        /* <DEDUP_REMOVED lines=13> */
.L_x_273:
[----:B------:R-:W-:Y:S05]  /*be20*/  BSYNC B1 ;  /* 0x0000000000017941 */ /* 0x000fea0003800000 */
.L_x_272:
        /* <DEDUP_REMOVED lines=13> */
.L_x_275:
[----:B------:R-:W-:Y:S05]  /*bf00*/  BSYNC B1 ;  /* 0x0000000000017941 */ /* 0x000fea0003800000 */
.L_x_274:
        /* <DEDUP_REMOVED lines=13> */
.L_x_277:
[----:B------:R-:W-:Y:S05]  /*bfe0*/  BSYNC B1 ;  /* 0x0000000000017941 */ /* 0x000fea0003800000 */
.L_x_276:
        /* <DEDUP_REMOVED lines=13> */
.L_x_279:
[----:B------:R-:W-:Y:S05]  /*c0c0*/  BSYNC B1 ;  /* 0x0000000000017941 */ /* 0x000fea0003800000 */
.L_x_278:
        /* <DEDUP_REMOVED lines=13> */
.L_x_281:
[----:B------:R-:W-:Y:S05]  /*c1a0*/  BSYNC B1 ;  /* 0x0000000000017941 */ /* 0x000fea0003800000 */
.L_x_280:
        /* <DEDUP_REMOVED lines=13> */
.L_x_283:
[----:B------:R-:W-:Y:S05]  /*c280*/  BSYNC B1 ;  /* 0x0000000000017941 */ /* 0x000fea0003800000 */
.L_x_282:
        /* <DEDUP_REMOVED lines=13> */
.L_x_285:
[----:B------:R-:W-:Y:S05]  /*c360*/  BSYNC B1 ;  /* 0x0000000000017941 */ /* 0x000fea0003800000 */
.L_x_284:
        /* <DEDUP_REMOVED lines=13> */
.L_x_287:
[----:B------:R-:W-:Y:S05]  /*c440*/  BSYNC B1 ;  /* 0x0000000000017941 */ /* 0x000fea0003800000 */
.L_x_286:
        /* <DEDUP_REMOVED lines=13> */
.L_x_289:
[----:B------:R-:W-:Y:S05]  /*c520*/  BSYNC B1 ;  /* 0x0000000000017941 */ /* 0x000fea0003800000 */
.L_x_288:
        /* <DEDUP_REMOVED lines=13> */
.L_x_291:
[----:B------:R-:W-:Y:S05]  /*c600*/  BSYNC B1 ;  /* 0x0000000000017941 */ /* 0x000fea0003800000 */
.L_x_290:
        /* <DEDUP_REMOVED lines=13> */
.L_x_293:
[----:B------:R-:W-:Y:S05]  /*c6e0*/  BSYNC B1 ;  /* 0x0000000000017941 */ /* 0x000fea0003800000 */
.L_x_292:
        /* <DEDUP_REMOVED lines=13> */
.L_x_295:
[----:B------:R-:W-:Y:S05]  /*c7c0*/  BSYNC B1 ;  /* 0x0000000000017941 */ /* 0x000fea0003800000 */
.L_x_294:
[----:B------:R-:W-:Y:S05]  /*c7d0*/  @P1 BRA `(.L_x_296) ;  /* 0x00000020009c1947 */ /* 0x000fea0003800000 */
[----:B------:R-:W2:Y:S01]  /*c7e0*/  LDL.LU R2, [R1+0x6c] ;  /* 0x00006c0001027983 */ /* 0x000ea20000300800 */
[----:B-----5:R-:W-:-:S04]  /*c7f0*/  LOP3.LUT R0, R0, 0xff, RZ, 0xc0, !PT ;  /* 0x000000ff00007812 */ /* 0x020fc800078ec0ff */
[----:B------:R-:W-:-:S05]  /*c800*/  F2FP.F16.E4M3.UNPACK_B R0, R0 ;  /* 0x00000000ff00723e */ /* 0x000fca00020006ff */
[----:B------:R-:W-:-:S05]  /*c810*/  HADD2.F32 R0, -RZ, R0.H0_H0 ;  /* 0x20000000ff007230 */ /* 0x000fca0000004100 */
[----:B------:R-:W-:-:S04]  /*c820*/  FMUL R0, R0, UR24 ;  /* 0x0000001800007c20 */ /* 0x000fc80008400000 */
[----:B--2---:R-:W-:-:S05]  /*c830*/  FFMA R0, R2, UR25, R0 ;  /* 0x0000001902007c23 */ /* 0x004fca0008000000 */
[----:B0-----:R-:W-:-:S05]  /*c840*/  F2FP.SATFINITE.E4M3.F32.PACK_AB_MERGE_C R3, RZ, R0, RZ ;  /* 0x00000000ff03723e */ /* 0x001fca00048070ff */
[----:B------:R0:W-:Y:S01]  /*c850*/  STG.E.U8 desc[UR18][R26.64+0xf9], R3 ;  /* 0x0000f9031a007986 */ /* 0x0001e2000c101112 */
[----:B------:R-:W-:Y:S05]  /*c860*/  BRA `(.L_x_296) ;  /* 0x0000002000787947 */ /* 0x000fea0003800000 */
.L_x_39:
[C---:B------:R-:W-:Y:S01]  /*c870*/  ISETP.GE.AND P1, PT, R39.reuse, 0x1, PT ;  /* 0x000000012700780c */ /* 0x040fe20003f26270 */
[----:B------:R-:W-:Y:S01]  /*c880*/  FMUL R228, R228, UR25 ;  /* 0x00000019e4e47c20 */ /* 0x000fe20008400000 */
[----:B------:R-:W-:Y:S01]  /*c890*/  ISETP.GE.AND P0, PT, R39, 0x9, PT ;  /* 0x000000092700780c */ /* 0x000fe20003f06270 */
[----:B------:R-:W-:Y:S01]  /*c8a0*/  FMUL R227, R227, UR25 ;  /* 0x00000019e3e37c20 */ /* 0x000fe20008400000 */
[C---:B------:R-:W-:Y:S02]  /*c8b0*/  ISETP.LT.OR P2, PT, R34.reuse, 0x1, !P1 ;  /* 0x000000012200780c */ /* 0x040fe40004f41670 */
[C---:B------:R-:W-:Y:S02]  /*c8c0*/  ISETP.LT.OR P3, PT, R34.reuse, 0x2, !P1 ;  /* 0x000000022200780c */ /* 0x040fe40004f61670 */
[----:B------:R-:W-:Y:S01]  /*c8d0*/  ISETP.LT.OR P4, PT, R34, 0x2, !P0 ;  /* 0x000000022200780c */ /* 0x000fe20004781670 */
[----:B------:R-:W-:Y:S01]  /*c8e0*/  FMUL R225, R225, UR25 ;  /* 0x00000019e1e17c20 */ /* 0x000fe20008400000 */
[----:B------:R-:W-:Y:S01]  /*c8f0*/  F2FP.SATFINITE.E4M3.F32.PACK_AB_MERGE_C R29, RZ, R228, RZ ;  /* 0x000000e4ff1d723e */ /* 0x000fe200048070ff */
[----:B------:R-:W-:Y:S01]  /*c900*/  FMUL R226, R226, UR25 ;  /* 0x00000019e2e27c20 */ /* 0x000fe20008400000 */
[----:B------:R-:W-:Y:S01]  /*c910*/  F2FP.SATFINITE.E4M3.F32.PACK_AB_MERGE_C R227, RZ, R227, RZ ;  /* 0x000000e3ffe3723e */ /* 0x000fe200048070ff */
[----:B------:R-:W-:Y:S01]  /*c920*/  FMUL R224, R224, UR25 ;  /* 0x00000019e0e07c20 */ /* 0x000fe20008400000 */
[----:B------:R-:W-:-:S03]  /*c930*/  F2FP.SATFINITE.E4M3.F32.PACK_AB_MERGE_C R225, RZ, R225, RZ ;  /* 0x000000e1ffe1723e */ /* 0x000fc600048070ff */
[----:B------:R0:W-:Y:S01]  /*c940*/  @!P2 STG.E.U8 desc[UR18][R24.64], R29 ;  /* 0x0000001d1800a986 */ /* 0x0001e2000c101112 */
[----:B------:R-:W-:-:S03]  /*c950*/  F2FP.SATFINITE.E4M3.F32.PACK_AB_MERGE_C R31, RZ, R224, RZ ;  /* 0x000000e0ff1f723e */ /* 0x000fc600048070ff */
[----:B------:R2:W-:Y:S04]  /*c960*/  @!P3 STG.E.U8 desc[UR18][R24.64+0x1], R227 ;  /* 0x000001e31800b986 */ /* 0x0005e8000c101112 */
[----:B------:R3:W-:Y:S01]  /*c970*/  @!P4 STG.E.U8 desc[UR18][R26.64+0x1], R225 ;  /* 0x000001e11a00c986 */ /* 0x0007e2000c101112 */
[----:B0-----:R-:W-:-:S03]  /*c980*/  F2FP.SATFINITE.E4M3.F32.PACK_AB_MERGE_C R29, RZ, R226, RZ ;  /* 0x000000e2ff1d723e */ /* 0x001fc600048070ff */
[----:B--2---:R-:W2:Y:S01]  /*c990*/  LDL.LU R227, [R1+0xc] ;  /* 0x00000c0001e37983 */ /* 0x004ea20000300800 */
[C---:B------:R-:W-:Y:S01]  /*c9a0*/  ISETP.LT.OR P3, PT, R34.reuse, 0x1, !P0 ;  /* 0x000000012200780c */ /* 0x040fe20004761670 */
[----:B------:R-:W-:Y:S01]  /*c9b0*/  FMUL R223, R223, UR25 ;  /* 0x00000019dfdf7c20 */ /* 0x000fe20008400000 */
[C---:B------:R-:W-:Y:S01]  /*c9c0*/  ISETP.LT.OR P5, PT, R34.reuse, 0x9, !P1 ;  /* 0x000000092200780c */ /* 0x040fe20004fa1670 */
[----:B------:R-:W4:Y:S01]  /*c9d0*/  LDL.LU R226, [R1+0x8] ;  /* 0x0000080001e27983 */ /* 0x000f220000300800 */
[C---:B------:R-:W-:Y:S02]  /*c9e0*/  ISETP.LT.OR P6, PT, R34.reuse, 0xa, !P1 ;  /* 0x0000000a2200780c */ /* 0x040fe40004fc1670 */
[----:B------:R-:W-:Y:S01]  /*c9f0*/  ISETP.LT.OR P2, PT, R34, 0x9, !P0 ;  /* 0x000000092200780c */ /* 0x000fe20004741670 */
[----:B------:R-:W2:Y:S04]  /*ca00*/  LDL.LU R224, [R1+0x4] ;  /* 0x0000040001e07983 */ /* 0x000ea80000300800 */
[----:B---3--:R-:W3:Y:S01]  /*ca10*/  LDL.LU R225, [R1] ;  /* 0x0000000001e17983 */ /* 0x008ee20000300800 */
[----:B------:R-:W-:Y:S01]  /*ca20*/  FMUL R222, R222, UR25 ;  /* 0x00000019dede7c20 */ /* 0x000fe20008400000 */
[----:B------:R-:W-:-:S04]  /*ca30*/  F2FP.SATFINITE.E4M3.F32.PACK_AB_MERGE_C R223, RZ, R223, RZ ;  /* 0x000000dfffdf723e */ /* 0x000fc800048070ff */
[----:B------:R-:W-:Y:S01]  /*ca40*/  F2FP.SATFINITE.E4M3.F32.PACK_AB_MERGE_C R33, RZ, R222, RZ ;  /* 0x000000deff21723e */ /* 0x000fe200048070ff */
[----:B------:R0:W-:Y:S01]  /*ca50*/  @!P3 STG.E.U8 desc[UR18][R26.64], R29 ;  /* 0x0000001d1a00b986 */ /* 0x0001e2000c101112 */
[----:B------:R-:W-:-:S03]  /*ca60*/  ISETP.LT.OR P3, PT, R34, 0xa, !P0 ;  /* 0x0000000a2200780c */ /* 0x000fc60004761670 */
[----:B------:R1:W-:Y:S01]  /*ca70*/  @!P5 STG.E.U8 desc[UR18][R24.64+0x8], R31 ;  /* 0x0000081f1800d986 */ /* 0x0003e2000c101112 */
[----:B------:R-:W-:-:S03]  /*ca80*/  ISETP.LT.OR P4, PT, R34, 0x12, !P1 ;  /* 0x000000122200780c */ /* 0x000fc60004f81670 */
[----:B------:R-:W-:Y:S01]  /*ca90*/  @!P6 STG.E.U8 desc[UR18][R24.64+0x9], R223 ;  /* 0x000009df1800e986 */ /* 0x000fe2000c101112 */
[----:B------:R-:W-:-:S03]  /*caa0*/  ISETP.LT.OR P5, PT, R34, 0x11, !P0 ;  /* 0x000000112200780c */ /* 0x000fc600047a1670 */
[----:B------:R-:W-:Y:S01]  /*cab0*/  @!P2 STG.E.U8 desc[UR18][R26.64+0x8], R33 ;  /* 0x000008211a00a986 */ /* 0x000fe2000c101112 */
[C---:B------:R-:W-:Y:S01]  /*cac0*/  ISETP.LT.OR P2, PT, R34.reuse, 0x11, !P1 ;  /* 0x000000112200780c */ /* 0x040fe20004f41670 */
[----:B------:R-:W-:Y:S01]  /*cad0*/  FMUL R221, R221, UR25 ;  /* 0x00000019dddd7c20 */ /* 0x000fe20008400000 */
[----:B------:R-:W-:Y:S01]  /*cae0*/  ISETP.LT.OR P6, PT, R34, 0x12, !P0 ;  /* 0x000000122200780c */ /* 0x000fe200047c1670 */
[----:B------:R-:W-:Y:S01]  /*caf0*/  FMUL R220, R220, UR25 ;  /* 0x00000019dcdc7c20 */ /* 0x000fe20008400000 */
[----:B------:R-:W-:Y:S01]  /*cb00*/  FMUL R219, R219, UR25 ;  /* 0x00000019dbdb7c20 */ /* 0x000fe20008400000 */
[----:B------:R-:W-:Y:S01]  /*cb10*/  FMUL R218, R218, UR25 ;  /* 0x00000019dada7c20 */ /* 0x000fe20008400000 */
[----:B------:R-:W-:Y:S01]  /*cb20*/  FMUL R217, R217, UR25 ;  /* 0x00000019d9d97c20 */ /* 0x000fe20008400000 */
[----:B------:R-:W-:Y:S01]  /*cb30*/  F2FP.SATFINITE.E4M3.F32.PACK_AB_MERGE_C R221, RZ, R221, RZ ;  /* 0x000000ddffdd723e */ /* 0x000fe200048070ff */
[----:B------:R-:W-:Y:S01]  /*cb40*/  FMUL R216, R216, UR25 ;  /* 0x00000019d8d87c20 */ /* 0x000fe20008400000 */
[----:B0-----:R-:W-:Y:S01]  /*cb50*/  F2FP.SATFINITE.E4M3.F32.PACK_AB_MERGE_C R29, RZ, R220, RZ ;  /* 0x000000dcff1d723e */ /* 0x001fe200048070ff */
[----:B------:R-:W-:Y:S01]  /*cb60*/  FMUL R215, R215, UR25 ;  /* 0x00000019d7d77c20 */ /* 0x000fe20008400000 */
[----:B------:R-:W-:Y:S01]  /*cb70*/  F2FP.SATFINITE.E4M3.F32.PACK_AB_MERGE_C R219, RZ, R219, RZ ;  /* 0x000000dbffdb723e */ /* 0x000fe200048070ff */
[----:B------:R-:W-:Y:S01]  /*cb80*/  FMUL R214, R214, UR25 ;  /* 0x00000019d6d67c20 */ /* 0x000fe20008400000 */
[----:B-1----:R-:W-:Y:S01]  /*cb90*/  F2FP.SATFINITE.E4M3.F32.PACK_AB_MERGE_C R31, RZ, R218, RZ ;  /* 0x000000daff1f723e */ /* 0x002fe200048070ff */
[----:B------:R-:W-:Y:S01]  /*cba0*/  FMUL R213, R213, UR25 ;  /* 0x00000019d5d57c20 */ /* 0x000fe20008400000 */
[----:B------:R-:W-:Y:S01]  /*cbb0*/  F2FP.SATFINITE.E4M3.F32.PACK_AB_MERGE_C R217, RZ, R217, RZ ;  /* 0x000000d9ffd9723e */ /* 0x000fe200048070ff */
[----:B------:R-:W-:Y:S01]  /*cbc0*/  @!P3 STG.E.U8 desc[UR18][R26.64+0x9], R221 ;  /* 0x000009dd1a00b986 */ /* 0x000fe2000c101112 */
[----:B------:R-:W-:-:S03]  /*cbd0*/  ISETP.LT.OR P3, PT, R34, 0x19, !P1 ;  /* 0x000000192200780c */ /* 0x000fc60004f61670 */
[----:B------:R0:W-:Y:S01]  /*cbe0*/  @!P2 STG.E.U8 desc[UR18][R24.64+0x10], R29 ;  /* 0x0000101d1800a986 */ /* 0x0001e2000c101112 */
[----:B------:R-:W-:-:S03]  /*cbf0*/  ISETP.LT.OR P2, PT, R34, 0x21, !P1 ;  /* 0x000000212200780c */ /* 0x000fc60004f41670 */
[----:B------:R-:W-:Y:S01]  /*cc00*/  @!P4 STG.E.U8 desc[UR18][R24.64+0x11], R219 ;  /* 0x000011db1800c986 */ /* 0x000fe2000c101112 */
[----:B------:R-:W-:-:S03]  /*cc10*/  ISETP.LT.OR P4, PT, R34, 0x1a, !P1 ;  /* 0x0000001a2200780c */ /* 0x000fc60004f81670 */
[----:B------:R1:W-:Y:S01]  /*cc20*/  @!P5 STG.E.U8 desc[UR18][R26.64+0x10], R31 ;  /* 0x0000101f1a00d986 */ /* 0x0003e2000c101112 */
[----:B------:R-:W-:-:S03]  /*cc30*/  ISETP.LT.OR P5, PT, R34, 0x19, !P0 ;  /* 0x000000192200780c */ /* 0x000fc600047a1670 */
[----:B------:R-:W-:Y:S01]  /*cc40*/  @!P6 STG.E.U8 desc[UR18][R26.64+0x11], R217 ;  /* 0x000011d91a00e986 */ /* 0x000fe2000c101112 */
[----:B------:R-:W-:Y:S01]  /*cc50*/  ISETP.LT.OR P6, PT, R34, 0x1a, !P0 ;  /* 0x0000001a2200780c */ /* 0x000fe200047c1670 */
[----:B------:R-:W-:Y:S01]  /*cc60*/  FMUL R212, R212, UR25 ;  /* 0x00000019d4d47c20 */ /* 0x000fe20008400000 */
[----:B0-----:R-:W-:Y:S01]  /*cc70*/  F2FP.SATFINITE.E4M3.F32.PACK_AB_MERGE_C R29, RZ, R216, RZ ;  /* 0x000000d8ff1d723e */ /* 0x001fe200048070ff */
[----:B------:R-:W-:Y:S01]  /*cc80*/  FMUL R211, R211, UR25 ;  /* 0x00000019d3d37c20 */ /* 0x000fe20008400000 */
[----:B------:R-:W-:Y:S01]  /*cc90*/  F2FP.SATFINITE.E4M3.F32.PACK_AB_MERGE_C R215, RZ, R215, RZ ;  /* 0x000000d7ffd7723e */ /* 0x000fe200048070ff */
[----:B------:R-:W-:Y:S01]  /*cca0*/  FMUL R210, R210, UR25 ;  /* 0x00000019d2d27c20 */ /* 0x000fe20008400000 */
[----:B------:R-:W-:Y:S01]  /*ccb0*/  F2FP.SATFINITE.E4M3.F32.PACK_AB_MERGE_C R213, RZ, R213, RZ ;  /* 0x000000d5ffd5723e */ /* 0x000fe200048070ff */
[----:B------:R-:W-:Y:S01]  /*ccc0*/  FMUL R209, R209, UR25 ;  /* 0x00000019d1d17c20 */ /* 0x000fe20008400000 */
[----:B-1----:R-:W-:Y:S01]  /*ccd0*/  F2FP.SATFINITE.E4M3.F32.PACK_AB_MERGE_C R31, RZ, R214, RZ ;  /* 0x000000d6ff1f723e */ /* 0x002fe200048070ff */
[----:B------:R-:W-:Y:S01]  /*cce0*/  FMUL R208, R208, UR25 ;  /* 0x00000019d0d07c20 */ /* 0x000fe20008400000 */
[----:B------:R-:W-:Y:S01]  /*ccf0*/  F2FP.SATFINITE.E4M3.F32.PACK_AB_MERGE_C R33, RZ, R212, RZ ;  /* 0x000000d4ff21723e */ /* 0x000fe200048070ff */
[----:B------:R0:W-:Y:S01]  /*cd00*/  @!P3 STG.E.U8 desc[UR18][R24.64+0x18], R29 ;  /* 0x0000181d1800b986 */ /* 0x0001e2000c101112 */
[----:B------:R-:W-:-:S03]  /*cd10*/  ISETP.LT.OR P3, PT, R34, 0x22, !P1 ;  /* 0x000000222200780c */ /* 0x000fc60004f61670 */
[----:B------:R-:W-:Y:S01]  /*cd20*/  @!P4 STG.E.U8 desc[UR18][R24.64+0x19], R215 ;  /* 0x000019d71800c986 */ /* 0x000fe2000c101112 */
[----:B------:R-:W-:-:S03]  /*cd30*/  ISETP.LT.OR P4, PT, R34, 0x22, !P0 ;  /* 0x000000222200780c */ /* 0x000fc60004781670 */
[----:B------:R1:W-:Y:S01]  /*cd40*/  @!P5 STG.E.U8 desc[UR18][R26.64+0x18], R31 ;  /* 0x0000181f1a00d986 */ /* 0x0003e2000c101112 */
[----:B------:R-:W-:-:S03]  /*cd50*/  ISETP.LT.OR P5, PT, R34, 0x29, !P1 ;  /* 0x000000292200780c */ /* 0x000fc60004fa1670 */
[----:B------:R-:W-:Y:S01]  /*cd60*/  @!P6 STG.E.U8 desc[UR18][R26.64+0x19], R213 ;  /* 0x000019d51a00e986 */ /* 0x000fe2000c101112 */
[----:B------:R-:W-:-:S03]  /*cd70*/  ISETP.LT.OR P6, PT, R34, 0x2a, !P1 ;  /* 0x0000002a2200780c */ /* 0x000fc60004fc1670 */
[----:B------:R-:W-:Y:S01]  /*cd80*/  @!P2 STG.E.U8 desc[UR18][R24.64+0x20], R33 ;  /* 0x000020211800a986 */ /* 0x000fe2000c101112 */
[----:B------:R-:W-:Y:S01]  /*cd90*/  ISETP.LT.OR P2, PT, R34, 0x21, !P0 ;  /* 0x000000212200780c */ /* 0x000fe20004741670 */
        /* <DEDUP_REMOVED lines=252> */
[----:B------:R-:W-:Y:S01]  /*dd60*/  @!P2 STG.E.U8 desc[UR18][R26.64+0x98], R29 ;  /* 0x0000981d1a00a986 */ /* 0x000fe2000c101112 */
[----:B------:R-:W-:-:S03]  /*dd70*/  ISETP.LT.OR P2, PT, R34, 0xa9, !P0 ;  /* 0x000000a92200780c */ /* 0x000fc60004741670 */
[----:B------:R0:W-:Y:S01]  /*dd80*/  @!P4 STG.E.U8 desc[UR18][R26.64+0x99], R21 ;  /* 0x000099151a00c986 */ /* 0x0001e2000c101112 */
[----:B------:R-:W-:-:S03]  /*dd90*/  ISETP.LT.OR P4, PT, R34, 0xa2, !P0 ;  /* 0x000000a22200780c */ /* 0x000fc60004781670 */
[----:B------:R-:W-:Y:S01]  /*dda0*/  @!P5 STG.E.U8 desc[UR18][R24.64+0xa0], R31 ;  /* 0x0000a01f1800d986 */ /* 0x000fe2000c101112 */
[----:B------:R-:W-:-:S03]  /*ddb0*/  ISETP.LT.OR P5, PT, R34, 0xa9, !P1 ;  /* 0x000000a92200780c */ /* 0x000fc60004fa1670 */
[----:B------:R1:W-:Y:S01]  /*ddc0*/  @!P6 STG.E.U8 desc[UR18][R24.64+0xa1], R19 ;  /* 0x0000a1131800e986 */ /* 0x0003e2000c101112 */
        /* <DEDUP_REMOVED lines=8> */
[----:B------:R-:W-:Y:S01]  /*de50*/  F2FP.SATFINITE.E4M3.F32.PACK_AB_MERGE_C R23, RZ, R14, RZ ;  /* 0x0000000eff17723e */ /* 0x000fe200048070ff */
[----:B------:R-:W-:Y:S01]  /*de60*/  FMUL R9, R9, UR25 ;  /* 0x0000001909097c20 */ /* 0x000fe20008400000 */
[----:B------:R-:W-:Y:S01]  /*de70*/  FMUL R10, R10, UR25 ;  /* 0x000000190a0a7c20 */ /* 0x000fe20008400000 */
[----:B-1----:R-:W-:Y:S01]  /*de80*/  F2FP.SATFINITE.E4M3.F32.PACK_AB_MERGE_C R19, RZ, R16, RZ ;  /* 0x00000010ff13723e */ /* 0x002fe200048070ff */
[----:B------:R-:W-:Y:S01]  /*de90*/  @!P3 STG.E.U8 desc[UR18][R26.64+0xa0], R21 ;  /* 0x0000a0151a00b986 */ /* 0x000fe2000c101112 */
[----:B------:R-:W-:-:S03]  /*dea0*/  ISETP.LT.OR P3, PT, R34, 0xaa, !P0 ;  /* 0x000000aa2200780c */ /* 0x000fc60004761670 */
[----:B------:R-:W-:Y:S01]  /*deb0*/  @!P4 STG.E.U8 desc[UR18][R26.64+0xa1], R17 ;  /* 0x0000a1111a00c986 */ /* 0x000fe2000c101112 */
[----:B------:R-:W-:-:S03]  /*dec0*/  ISETP.LT.OR P4, PT, R34, 0xb2, !P1 ;  /* 0x000000b22200780c */ /* 0x000fc60004f81670 */
[----:B------:R-:W-:Y:S04]  /*ded0*/  @!P5 STG.E.U8 desc[UR18][R24.64+0xa8], R19 ;  /* 0x0000a8131800d986 */ /* 0x000fe8000c101112 */
[----:B------:R0:W-:Y:S01]  /*dee0*/  @!P6 STG.E.U8 desc[UR18][R24.64+0xa9], R15 ;  /* 0x0000a90f1800e986 */ /* 0x0001e2000c101112 */
[----:B------:R-:W-:-:S03]  /*def0*/  ISETP.LT.OR P6, PT, R34, 0xb2, !P0 ;  /* 0x000000b22200780c */ /* 0x000fc600047c1670 */
[----:B------:R-:W-:Y:S01]  /*df00*/  @!P2 STG.E.U8 desc[UR18][R26.64+0xa8], R23 ;  /* 0x0000a8171a00a986 */ /* 0x000fe2000c101112 */
[C---:B------:R-:W-:Y:S02]  /*df10*/  ISETP.LT.OR P2, PT, R34.reuse, 0xb1, !P1 ;  /* 0x000000b12200780c */ /* 0x040fe40004f41670 */
[----:B------:R-:W-:Y:S01]  /*df20*/  ISETP.LT.OR P5, PT, R34, 0xb1, !P0 ;  /* 0x000000b12200780c */ /* 0x000fe200047a1670 */
[----:B------:R-:W-:Y:S01]  /*df30*/  FMUL R8, R8, UR25 ;  /* 0x0000001908087c20 */ /* 0x000fe20008400000 */
[----:B------:R-:W-:Y:S01]  /*df40*/  F2FP.SATFINITE.E4M3.F32.PACK_AB_MERGE_C R13, RZ, R13, RZ ;  /* 0x0000000dff0d723e */ /* 0x000fe200048070ff */
[----:B------:R-:W-:Y:S01]  /*df50*/  FMUL R7, R7, UR25 ;  /* 0x0000001907077c20 */ /* 0x000fe20008400000 */
[----:B------:R-:W-:Y:S01]  /*df60*/  F2FP.SATFINITE.E4M3.F32.PACK_AB_MERGE_C R11, RZ, R11, RZ ;  /* 0x0000000bff0b723e */ /* 0x000fe200048070ff */
[----:B-----5:R-:W-:Y:S01]  /*df70*/  FMUL R5, R5, UR25 ;  /* 0x0000001905057c20 */ /* 0x020fe20008400000 */
[----:B0-----:R-:W-:Y:S01]  /*df80*/  F2FP.SATFINITE.E4M3.F32.PACK_AB_MERGE_C R15, RZ, R12, RZ ;  /* 0x0000000cff0f723e */ /* 0x001fe200048070ff */
[----:B------:R-:W4:Y:S01]  /*df90*/  LDL.LU R222, [R1+0x18] ;  /* 0x0000180001de7983 */ /* 0x000f220000300800 */
[----:B------:R-:W-:-:S03]  /*dfa0*/  F2FP.SATFINITE.E4M3.F32.PACK_AB_MERGE_C R9, RZ, R9, RZ ;  /* 0x00000009ff09723e */ /* 0x000fc600048070ff */
[----:B------:R-:W-:Y:S01]  /*dfb0*/  @!P3 STG.E.U8 desc[UR18][R26.64+0xa9], R13 ;  /* 0x0000a90d1a00b986 */ /* 0x000fe2000c101112 */
[----:B------:R-:W-:Y:S02]  /*dfc0*/  F2FP.SATFINITE.E4M3.F32.PACK_AB_MERGE_C R17, RZ, R10, RZ ;  /* 0x0000000aff11723e */ /* 0x000fe400048070ff */
[C---:B------:R-:W-:Y:S01]  /*dfd0*/  ISETP.LT.OR P3, PT, R34.reuse, 0xb9, !P1 ;  /* 0x000000b92200780c */ /* 0x040fe20004f61670 */
[----:B------:R-:W-:Y:S04]  /*dfe0*/  @!P2 STG.E.U8 desc[UR18][R24.64+0xb0], R15 ;  /* 0x0000b00f1800a986 */ /* 0x000fe8000c101112 */
[----:B------:R0:W-:Y:S01]  /*dff0*/  @!P4 STG.E.U8 desc[UR18][R24.64+0xb1], R11 ;  /* 0x0000b10b1800c986 */ /* 0x0001e2000c101112 */
[----:B------:R-:W-:-:S03]  /*e000*/  ISETP.LT.OR P4, PT, R34, 0xba, !P1 ;  /* 0x000000ba2200780c */ /* 0x000fc60004f81670 */
[----:B------:R1:W-:Y:S01]  /*e010*/  @!P6 STG.E.U8 desc[UR18][R26.64+0xb1], R9 ;  /* 0x0000b1091a00e986 */ /* 0x0003e2000c101112 */
[----:B------:R-:W-:-:S03]  /*e020*/  ISETP.LT.OR P6, PT, R34, 0xba, !P0 ;  /* 0x000000ba2200780c */ /* 0x000fc600047c1670 */
[----:B------:R-:W-:Y:S01]  /*e030*/  @!P5 STG.E.U8 desc[UR18][R26.64+0xb0], R17 ;  /* 0x0000b0111a00d986 */ /* 0x000fe2000c101112 */
[----:B------:R-:W-:Y:S01]  /*e040*/  ISETP.LT.OR P5, PT, R34, 0xb9, !P0 ;  /* 0x000000b92200780c */ /* 0x000fe200047a1670 */
[----:B------:R-:W-:Y:S01]  /*e050*/  FMUL R6, R6, UR25 ;  /* 0x0000001906067c20 */ /* 0x000fe20008400000 */
[----:B------:R-:W-:Y:S01]  /*e060*/  F2FP.SATFINITE.E4M3.F32.PACK_AB_MERGE_C R7, RZ, R7, RZ ;  /* 0x00000007ff07723e */ /* 0x000fe200048070ff */
[----:B------:R-:W4:Y:S01]  /*e070*/  LDL.LU R223, [R1+0x14] ;  /* 0x0000140001df7983 */ /* 0x000f220000300800 */
[----:B0-----:R-:W-:Y:S01]  /*e080*/  F2FP.SATFINITE.E4M3.F32.PACK_AB_MERGE_C R11, RZ, R8, RZ ;  /* 0x00000008ff0b723e */ /* 0x001fe200048070ff */
[----:B------:R-:W-:Y:S01]  /*e090*/  FMUL R4, R4, UR25 ;  /* 0x0000001904047c20 */ /* 0x000fe20008400000 */
[----:B------:R-:W-:Y:S01]  /*e0a0*/  F2FP.SATFINITE.E4M3.F32.PACK_AB_MERGE_C R5, RZ, R5, RZ ;  /* 0x00000005ff05723e */ /* 0x000fe200048070ff */
[----:B------:R-:W4:Y:S01]  /*e0b0*/  LDL.LU R220, [R1+0x10] ;  /* 0x0000100001dc7983 */ /* 0x000f220000300800 */
[----:B------:R-:W-:Y:S01]  /*e0c0*/  FMUL R3, R3, UR25 ;  /* 0x0000001903037c20 */ /* 0x000fe20008400000 */
[----:B-1----:R-:W-:-:S02]  /*e0d0*/  F2FP.SATFINITE.E4M3.F32.PACK_AB_MERGE_C R9, RZ, R6, RZ ;  /* 0x00000006ff09723e */ /* 0x002fc400048070ff */
[----:B------:R-:W-:Y:S01]  /*e0e0*/  @!P3 STG.E.U8 desc[UR18][R24.64+0xb8], R11 ;  /* 0x0000b80b1800b986 */ /* 0x000fe2000c101112 */
[----:B------:R-:W-:Y:S01]  /*e0f0*/  F2FP.SATFINITE.E4M3.F32.PACK_AB_MERGE_C R13, RZ, R4, RZ ;  /* 0x00000004ff0d723e */ /* 0x000fe200048070ff */
[----:B------:R-:W-:Y:S02]  /*e100*/  FMUL R0, R0, UR25 ;  /* 0x0000001900007c20 */ /* 0x000fe40008400000 */
[----:B------:R-:W-:Y:S01]  /*e110*/  @!P4 STG.E.U8 desc[UR18][R24.64+0xb9], R7 ;  /* 0x0000b9071800c986 */ /* 0x000fe2000c101112 */
[----:B---3--:R-:W-:Y:S01]  /*e120*/  FMUL R4, R225, UR25 ;  /* 0x00000019e1047c20 */ /* 0x008fe20008400000 */
[----:B------:R-:W-:Y:S02]  /*e130*/  FMUL R2, R2, UR25 ;  /* 0x0000001902027c20 */ /* 0x000fe40008400000 */
[----:B------:R0:W-:Y:S04]  /*e140*/  @!P6 STG.E.U8 desc[UR18][R26.64+0xb9], R5 ;  /* 0x0000b9051a00e986 */ /* 0x0001e8000c101112 */
[----:B------:R-:W3:Y:S04]  /*e150*/  LDL.LU R225, [R1+0x1c] ;  /* 0x00001c0001e17983 */ /* 0x000ee80000300800 */
[----:B------:R1:W-:Y:S01]  /*e160*/  @!P5 STG.E.U8 desc[UR18][R26.64+0xb8], R9 ;  /* 0x0000b8091a00d986 */ /* 0x0003e2000c101112 */
[----:B0-----:R-:W-:Y:S01]  /*e170*/  F2FP.SATFINITE.E4M3.F32.PACK_AB_MERGE_C R5, RZ, R3, RZ ;  /* 0x00000003ff05723e */ /* 0x001fe200048070ff */
[----:B--2---:R-:W-:-:S02]  /*e180*/  FMUL R3, R224, UR25 ;  /* 0x00000019e0037c20 */ /* 0x004fc40008400000 */
[----:B------:R-:W2:Y:S01]  /*e190*/  LDL.LU R224, [R1+0x20] ;  /* 0x0000200001e07983 */ /* 0x000ea20000300800 */
[----:B------:R-:W-:Y:S01]  /*e1a0*/  F2FP.SATFINITE.E4M3.F32.PACK_AB_MERGE_C R7, RZ, R2, RZ ;  /* 0x00000002ff07723e */ /* 0x000fe200048070ff */
[----:B------:R-:W-:Y:S02]  /*e1b0*/  FMUL R2, R227, UR25 ;  /* 0x00000019e3027c20 */ /* 0x000fe40008400000 */
[----:B------:R-:W2:Y:S01]  /*e1c0*/  LDL.LU R218, [R1+0x24] ;  /* 0x0000240001da7983 */ /* 0x000ea20000300800 */
[----:B-1----:R-:W-:Y:S01]  /*e1d0*/  F2FP.SATFINITE.E4M3.F32.PACK_AB_MERGE_C R9, RZ, R0, RZ ;  /* 0x00000000ff09723e */ /* 0x002fe200048070ff */
[----:B----4-:R-:W-:Y:S02]  /*e1e0*/  FMUL R0, R226, UR25 ;  /* 0x00000019e2007c20 */ /* 0x010fe40008400000 */
[----:B------:R-:W4:Y:S04]  /*e1f0*/  LDL.LU R226, [R1+0x28] ;  /* 0x0000280001e27983 */ /* 0x000f280000300800 */
[----:B------:R-:W4:Y:S01]  /*e200*/  LDL.LU R227, [R1+0x2c] ;  /* 0x00002c0001e37983 */ /* 0x000f220000300800 */
[----:B------:R-:W-:-:S02]  /*e210*/  ISETP.LT.OR P2, PT, R34, 0xc1, !P1 ;  /* 0x000000c12200780c */ /* 0x000fc40004f41670 */
[C---:B------:R-:W-:Y:S02]  /*e220*/  ISETP.LT.OR P3, PT, R34.reuse, 0xc2, !P1 ;  /* 0x000000c22200780c */ /* 0x040fe40004f61670 */
[C---:B------:R-:W-:Y:S02]  /*e230*/  ISETP.LT.OR P4, PT, R34.reuse, 0xc2, !P0 ;  /* 0x000000c22200780c */ /* 0x040fe40004781670 */
[----:B------:R-:W-:-:S07]  /*e240*/  ISETP.LT.OR P6, PT, R34, 0xca, !P1 ;  /* 0x000000ca2200780c */ /* 0x000fce0004fc1670 */
[----:B------:R0:W-:Y:S01]  /*e250*/  @!P2 STG.E.U8 desc[UR18][R24.64+0xc0], R13 ;  /* 0x0000c00d1800a986 */ /* 0x0001e2000c101112 */
[C---:B------:R-:W-:Y:S02]  /*e260*/  ISETP.LT.OR P2, PT, R34.reuse, 0xc1, !P0 ;  /* 0x000000c12200780c */ /* 0x040fe40004741670 */
[C---:B------:R-:W-:Y:S01]  /*e270*/  ISETP.LT.OR P5, PT, R34.reuse, 0xc9, !P1 ;  /* 0x000000c92200780c */ /* 0x040fe20004fa1670 */
[----:B------:R1:W-:Y:S01]  /*e280*/  @!P3 STG.E.U8 desc[UR18][R24.64+0xc1], R5 ;  /* 0x0000c1051800b986 */ /* 0x0003e2000c101112 */
[----:B------:R-:W-:-:S03]  /*e290*/  ISETP.LT.OR P3, PT, R34, 0xc9, !P0 ;  /* 0x000000c92200780c */ /* 0x000fc60004761670 */
[----:B------:R-:W-:Y:S01]  /*e2a0*/  @!P4 STG.E.U8 desc[UR18][R26.64+0xc1], R9 ;  /* 0x0000c1091a00c986 */ /* 0x000fe2000c101112 */
[----:B------:R-:W-:Y:S02]  /*e2b0*/  ISETP.LT.OR P4, PT, R34, 0xca, !P0 ;  /* 0x000000ca2200780c */ /* 0x000fe40004781670 */
[----:B0-----:R-:W-:Y:S02]  /*e2c0*/  F2FP.SATFINITE.E4M3.F32.PACK_AB_MERGE_C R13, RZ, R3, RZ ;  /* 0x00000003ff0d723e */ /* 0x001fe400048070ff */
[----:B-1----:R-:W-:Y:S01]  /*e2d0*/  F2FP.SATFINITE.E4M3.F32.PACK_AB_MERGE_C R5, RZ, R0, RZ ;  /* 0x00000000ff05723e */ /* 0x002fe200048070ff */
[----:B------:R0:W-:Y:S01]  /*e2e0*/  @!P2 STG.E.U8 desc[UR18][R26.64+0xc0], R7 ;  /* 0x0000c0071a00a986 */ /* 0x0001e2000c101112 */
[----:B------:R-:W-:-:S03]  /*e2f0*/  F2FP.SATFINITE.E4M3.F32.PACK_AB_MERGE_C R11, RZ, R4, RZ ;  /* 0x00000004ff0b723e */ /* 0x000fc600048070ff */
[----:B------:R1:W-:Y:S04]  /*e300*/  @!P6 STG.E.U8 desc[UR18][R24.64+0xc9], R13 ;  /* 0x0000c90d1800e986 */ /* 0x0003e8000c101112 */
[----:B------:R-:W-:Y:S01]  /*e310*/  @!P5 STG.E.U8 desc[UR18][R24.64+0xc8], R11 ;  /* 0x0000c80b1800d986 */ /* 0x000fe2000c101112 */
[----:B0-----:R-:W-:-:S03]  /*e320*/  F2FP.SATFINITE.E4M3.F32.PACK_AB_MERGE_C R7, RZ, R2, RZ ;  /* 0x00000002ff07723e */ /* 0x001fc600048070ff */
[----:B------:R0:W-:Y:S04]  /*e330*/  @!P3 STG.E.U8 desc[UR18][R26.64+0xc8], R5 ;  /* 0x0000c8051a00b986 */ /* 0x0001e8000c101112 */
[----:B------:R2:W-:Y:S01]  /*e340*/  @!P4 STG.E.U8 desc[UR18][R26.64+0xc9], R7 ;  /* 0x0000c9071a00c986 */ /* 0x0005e2000c101112 */
[----:B------:R-:W-:-:S05]  /*e350*/  FMUL R0, R222, UR25 ;  /* 0x00000019de007c20 */ /* 0x000fca0008400000 */
[----:B-1----:R-:W-:Y:S01]  /*e360*/  F2FP.SATFINITE.E4M3.F32.PACK_AB_MERGE_C R13, RZ, R0, RZ ;  /* 0x00000000ff0d723e */ /* 0x002fe200048070ff */
[----:B------:R-:W-:Y:S01]  /*e370*/  FMUL R4, R223, UR25 ;  /* 0x00000019df047c20 */ /* 0x000fe20008400000 */
[----:B------:R-:W-:Y:S02]  /*e380*/  FMUL R3, R220, UR25 ;  /* 0x00000019dc037c20 */ /* 0x000fe40008400000 */
[----:B------:R-:W4:Y:S04]  /*e390*/  LDL.LU R220, [R1+0x30] ;  /* 0x0000300001dc7983 */ /* 0x000f280000300800 */
[----:B------:R-:W4:Y:S04]  /*e3a0*/  LDL.LU R223, [R1+0x34] ;  /* 0x0000340001df7983 */ /* 0x000f280000300800 */
[----:B------:R-:W4:Y:S01]  /*e3b0*/  LDL.LU R222, [R1+0x38] ;  /* 0x0000380001de7983 */ /* 0x000f220000300800 */
[----:B---3--:R-:W-:-:S03]  /*e3c0*/  FMUL R0, R225, UR25 ;  /* 0x00000019e1007c20 */ /* 0x008fc60008400000 */
[----:B------:R-:W3:Y:S02]  /*e3d0*/  LDL.LU R225, [R1+0x3c] ;  /* 0x00003c0001e17983 */ /* 0x000ee40000300800 */
[----:B0-----:R-:W-:Y:S01]  /*e3e0*/  F2FP.SATFINITE.E4M3.F32.PACK_AB_MERGE_C R5, RZ, R0, RZ ;  /* 0x00000000ff05723e */ /* 0x001fe200048070ff */
[----:B--2---:R-:W-:Y:S02]  /*e3f0*/  FMUL R2, R224, UR25 ;  /* 0x00000019e0027c20 */ /* 0x004fe40008400000 */
[----:B------:R-:W2:Y:S03]  /*e400*/  LDL.LU R224, [R1+0x40] ;  /* 0x0000400001e07983 */ /* 0x000ea60000300800 */
[----:B------:R-:W-:Y:S01]  /*e410*/  F2FP.SATFINITE.E4M3.F32.PACK_AB_MERGE_C R7, RZ, R2, RZ ;  /* 0x00000002ff07723e */ /* 0x000fe200048070ff */
[----:B----4-:R-:W-:Y:S02]  /*e420*/  FMUL R0, R226, UR25 ;  /* 0x00000019e2007c20 */ /* 0x010fe40008400000 */
[----:B------:R-:W4:Y:S01]  /*e430*/  LDL.LU R226, [R1+0x44] ;  /* 0x0000440001e27983 */ /* 0x000f220000300800 */
[----:B------:R-:W-:-:S03]  /*e440*/  FMUL R2, R227, UR25 ;  /* 0x00000019e3027c20 */ /* 0x000fc60008400000 */
[----:B------:R-:W4:Y:S01]  /*e450*/  LDL.LU R227, [R1+0x48] ;  /* 0x0000480001e37983 */ /* 0x000f220000300800 */
[C---:B------:R-:W-:Y:S02]  /*e460*/  ISETP.LT.OR P5, PT, R34.reuse, 0xd1, !P1 ;  /* 0x000000d12200780c */ /* 0x040fe40004fa1670 */
[C---:B------:R-:W-:Y:S01]  /*e470*/  ISETP.LT.OR P6, PT, R34.reuse, 0xd2, !P1 ;  /* 0x000000d22200780c */ /* 0x040fe20004fc1670 */
[----:B------:R-:W4:Y:S01]  /*e480*/  LDL.LU R221, [R1+0x4c] ;  /* 0x00004c0001dd7983 */ /* 0x000f220000300800 */
[C---:B------:R-:W-:Y:S02]  /*e490*/  ISETP.LT.OR P2, PT, R34.reuse, 0xd1, !P0 ;  /* 0x000000d12200780c */ /* 0x040fe40004741670 */
[----:B------:R-:W-:Y:S02]  /*e4a0*/  F2FP.SATFINITE.E4M3.F32.PACK_AB_MERGE_C R9, RZ, R3, RZ ;  /* 0x00000003ff09723e */ /* 0x000fe400048070ff */
[----:B------:R-:W-:Y:S02]  /*e4b0*/  F2FP.SATFINITE.E4M3.F32.PACK_AB_MERGE_C R11, RZ, R4, RZ ;  /* 0x00000004ff0b723e */ /* 0x000fe400048070ff */
[----:B------:R-:W-:-:S03]  /*e4c0*/  ISETP.LT.OR P3, PT, R34, 0xd2, !P0 ;  /* 0x000000d22200780c */ /* 0x000fc60004761670 */
[----:B------:R-:W-:Y:S01]  /*e4d0*/  @!P5 STG.E.U8 desc[UR18][R24.64+0xd0], R9 ;  /* 0x0000d0091800d986 */ /* 0x000fe2000c101112 */
[----:B------:R-:W-:-:S03]  /*e4e0*/  ISETP.LT.OR P4, PT, R34, 0xd9, !P0 ;  /* 0x000000d92200780c */ /* 0x000fc60004781670 */
[----:B------:R0:W-:Y:S01]  /*e4f0*/  @!P6 STG.E.U8 desc[UR18][R24.64+0xd1], R11 ;  /* 0x0000d10b1800e986 */ /* 0x0001e2000c101112 */
[----:B------:R-:W-:-:S03]  /*e500*/  ISETP.LT.OR P6, PT, R34, 0xda, !P1 ;  /* 0x000000da2200780c */ /* 0x000fc60004fc1670 */
[----:B------:R1:W-:Y:S01]  /*e510*/  @!P2 STG.E.U8 desc[UR18][R26.64+0xd0], R13 ;  /* 0x0000d00d1a00a986 */ /* 0x0003e2000c101112 */
[----:B------:R-:W-:Y:S01]  /*e520*/  ISETP.LT.OR P2, PT, R34, 0xd9, !P1 ;  /* 0x000000d92200780c */ /* 0x000fe20004f41670 */
[----:B------:R-:W-:Y:S02]  /*e530*/  FMUL R3, R218, UR25 ;  /* 0x00000019da037c20 */ /* 0x000fe40008400000 */
[----:B------:R-:W4:Y:S01]  /*e540*/  LDL.LU R218, [R1+0x50] ;  /* 0x0000500001da7983 */ /* 0x000f220000300800 */
[----:B0-----:R-:W-:-:S03]  /*e550*/  F2FP.SATFINITE.E4M3.F32.PACK_AB_MERGE_C R11, RZ, R0, RZ ;  /* 0x00000000ff0b723e */ /* 0x001fc600048070ff */
[----:B------:R0:W-:Y:S01]  /*e560*/  @!P3 STG.E.U8 desc[UR18][R26.64+0xd1], R5 ;  /* 0x0000d1051a00b986 */ /* 0x0001e2000c101112 */
[----:B------:R-:W-:Y:S02]  /*e570*/  F2FP.SATFINITE.E4M3.F32.PACK_AB_MERGE_C R9, RZ, R3, RZ ;  /* 0x00000003ff09723e */ /* 0x000fe400048070ff */
[----:B-1----:R-:W-:-:S03]  /*e580*/  F2FP.SATFINITE.E4M3.F32.PACK_AB_MERGE_C R13, RZ, R2, RZ ;  /* 0x00000002ff0d723e */ /* 0x002fc600048070ff */
[----:B------:R1:W-:Y:S04]  /*e590*/  @!P2 STG.E.U8 desc[UR18][R24.64+0xd8], R7 ;  /* 0x0000d8071800a986 */ /* 0x0003e8000c101112 */
[----:B------:R-:W-:Y:S04]  /*e5a0*/  @!P6 STG.E.U8 desc[UR18][R24.64+0xd9], R9 ;  /* 0x0000d9091800e986 */ /* 0x000fe8000c101112 */
[----:B------:R1:W-:Y:S01]  /*e5b0*/  @!P4 STG.E.U8 desc[UR18][R26.64+0xd8], R11 ;  /* 0x0000d80b1a00c986 */ /* 0x0003e2000c101112 */
[----:B------:R-:W-:-:S03]  /*e5c0*/  FMUL R0, R220, UR25 ;  /* 0x00000019dc007c20 */ /* 0x000fc60008400000 */
[----:B------:R-:W4:Y:S01]  /*e5d0*/  LDL.LU R220, [R1+0x54] ;  /* 0x0000540001dc7983 */ /* 0x000f220000300800 */
[----:B------:R-:W-:Y:S01]  /*e5e0*/  FMUL R2, R223, UR25 ;  /* 0x00000019df027c20 */ /* 0x000fe20008400000 */
[----:B0-----:R-:W-:Y:S02]  /*e5f0*/  F2FP.SATFINITE.E4M3.F32.PACK_AB_MERGE_C R5, RZ, R0, RZ ;  /* 0x00000000ff05723e */ /* 0x001fe400048070ff */
[----:B------:R-:W4:Y:S01]  /*e600*/  LDL.LU R223, [R1+0x58] ;  /* 0x0000580001df7983 */ /* 0x000f220000300800 */
[----:B------:R-:W-:-:S03]  /*e610*/  FMUL R3, R222, UR25 ;  /* 0x00000019de037c20 */ /* 0x000fc60008400000 */
[----:B------:R-:W4:Y:S01]  /*e620*/  LDL.LU R222, [R1+0x5c] ;  /* 0x00005c0001de7983 */ /* 0x000f220000300800 */
[----:B---3--:R-:W-:Y:S01]  /*e630*/  FMUL R0, R225, UR25 ;  /* 0x00000019e1007c20 */ /* 0x008fe20008400000 */
[----:B-1----:R-:W-:Y:S02]  /*e640*/  F2FP.SATFINITE.E4M3.F32.PACK_AB_MERGE_C R7, RZ, R2, RZ ;  /* 0x00000002ff07723e */ /* 0x002fe400048070ff */
[----:B------:R-:W3:Y:S02]  /*e650*/  LDL.LU R225, [R1+0x60] ;  /* 0x0000600001e17983 */ /* 0x000ee40000300800 */
[----:B------:R-:W-:Y:S01]  /*e660*/  F2FP.SATFINITE.E4M3.F32.PACK_AB_MERGE_C R11, RZ, R0, RZ ;  /* 0x00000000ff0b723e */ /* 0x000fe200048070ff */
[----:B--2---:R-:W-:Y:S02]  /*e670*/  FMUL R4, R224, UR25 ;  /* 0x00000019e0047c20 */ /* 0x004fe40008400000 */
[----:B------:R-:W2:Y:S01]  /*e680*/  LDL.LU R224, [R1+0x64] ;  /* 0x0000640001e07983 */ /* 0x000ea20000300800 */
[----:B----4-:R-:W-:-:S03]  /*e690*/  FMUL R0, R226, UR25 ;  /* 0x00000019e2007c20 */ /* 0x010fc60008400000 */
[----:B------:R-:W4:Y:S01]  /*e6a0*/  LDL.LU R226, [R1+0x68] ;  /* 0x0000680001e27983 */ /* 0x000f220000300800 */
[----:B------:R-:W-:-:S03]  /*e6b0*/  FMUL R2, R227, UR25 ;  /* 0x00000019e3027c20 */ /* 0x000fc60008400000 */
[----:B------:R-:W4:Y:S01]  /*e6c0*/  LDL.LU R227, [R1+0x6c] ;  /* 0x00006c0001e37983 */ /* 0x000f220000300800 */
[C---:B------:R-:W-:Y:S02]  /*e6d0*/  ISETP.LT.OR P5, PT, R34.reuse, 0xda, !P0 ;  /* 0x000000da2200780c */ /* 0x040fe400047a1670 */
[C---:B------:R-:W-:Y:S02]  /*e6e0*/  ISETP.LT.OR P2, PT, R34.reuse, 0xe1, !P1 ;  /* 0x000000e12200780c */ /* 0x040fe40004f41670 */
[C---:B------:R-:W-:Y:S02]  /*e6f0*/  ISETP.LT.OR P3, PT, R34.reuse, 0xe2, !P1 ;  /* 0x000000e22200780c */ /* 0x040fe40004f61670 */
[C---:B------:R-:W-:Y:S02]  /*e700*/  ISETP.LT.OR P4, PT, R34.reuse, 0xe1, !P0 ;  /* 0x000000e12200780c */ /* 0x040fe40004781670 */
[----:B------:R-:W-:-:S05]  /*e710*/  ISETP.LT.OR P6, PT, R34, 0xe9, !P1 ;  /* 0x000000e92200780c */ /* 0x000fca0004fc1670 */
[----:B------:R0:W-:Y:S01]  /*e720*/  @!P5 STG.E.U8 desc[UR18][R26.64+0xd9], R13 ;  /* 0x0000d90d1a00d986 */ /* 0x0001e2000c101112 */
[C---:B------:R-:W-:Y:S02]  /*e730*/  ISETP.LT.OR P5, PT, R34.reuse, 0xe2, !P0 ;  /* 0x000000e22200780c */ /* 0x040fe400047a1670 */
[----:B------:R-:W-:Y:S01]  /*e740*/  F2FP.SATFINITE.E4M3.F32.PACK_AB_MERGE_C R9, RZ, R3, RZ ;  /* 0x00000003ff09723e */ /* 0x000fe200048070ff */
[----:B------:R1:W-:Y:S01]  /*e750*/  @!P2 STG.E.U8 desc[UR18][R24.64+0xe0], R5 ;  /* 0x0000e0051800a986 */ /* 0x0003e2000c101112 */
[----:B------:R-:W-:-:S03]  /*e760*/  ISETP.LT.OR P2, PT, R34, 0xea, !P1 ;  /* 0x000000ea2200780c */ /* 0x000fc60004f41670 */
[----:B------:R1:W-:Y:S01]  /*e770*/  @!P3 STG.E.U8 desc[UR18][R24.64+0xe1], R7 ;  /* 0x0000e1071800b986 */ /* 0x0003e2000c101112 */
[----:B0-----:R-:W-:-:S03]  /*e780*/  F2FP.SATFINITE.E4M3.F32.PACK_AB_MERGE_C R13, RZ, R4, RZ ;  /* 0x00000004ff0d723e */ /* 0x001fc600048070ff */
[----:B------:R0:W-:Y:S01]  /*e790*/  @!P4 STG.E.U8 desc[UR18][R26.64+0xe0], R9 ;  /* 0x0000e0091a00c986 */ /* 0x0001e2000c101112 */
[C---:B------:R-:W-:Y:S02]  /*e7a0*/  ISETP.LT.OR P3, PT, R34.reuse, 0xe9, !P0 ;  /* 0x000000e92200780c */ /* 0x040fe40004761670 */
[----:B------:R-:W-:Y:S01]  /*e7b0*/  ISETP.LT.OR P4, PT, R34, 0xea, !P0 ;  /* 0x000000ea2200780c */ /* 0x000fe20004781670 */
[----:B------:R0:W-:Y:S01]  /*e7c0*/  @!P5 STG.E.U8 desc[UR18][R26.64+0xe1], R11 ;  /* 0x0000e10b1a00d986 */ /* 0x0001e2000c101112 */
[----:B-1----:R-:W-:-:S03]  /*e7d0*/  F2FP.SATFINITE.E4M3.F32.PACK_AB_MERGE_C R5, RZ, R0, RZ ;  /* 0x00000000ff05723e */ /* 0x002fc600048070ff */
[----:B------:R1:W-:Y:S01]  /*e7e0*/  @!P6 STG.E.U8 desc[UR18][R24.64+0xe8], R13 ;  /* 0x0000e80d1800e986 */ /* 0x0003e2000c101112 */
[----:B------:R-:W-:Y:S01]  /*e7f0*/  ISETP.LT.OR P6, PT, R34, 0xf1, !P1 ;  /* 0x000000f12200780c */ /* 0x000fe20004fc1670 */
[----:B------:R-:W-:Y:S01]  /*e800*/  FMUL R0, R221, UR25 ;  /* 0x00000019dd007c20 */ /* 0x000fe20008400000 */
[----:B------:R-:W-:Y:S01]  /*e810*/  FMUL R3, R218, UR25 ;  /* 0x00000019da037c20 */ /* 0x000fe20008400000 */
[----:B------:R-:W-:-:S03]  /*e820*/  F2FP.SATFINITE.E4M3.F32.PACK_AB_MERGE_C R7, RZ, R2, RZ ;  /* 0x00000002ff07723e */ /* 0x000fc600048070ff */
[----:B0-----:R-:W-:Y:S02]  /*e830*/  F2FP.SATFINITE.E4M3.F32.PACK_AB_MERGE_C R9, RZ, R0, RZ ;  /* 0x00000000ff09723e */ /* 0x001fe400048070ff */
[----:B------:R-:W-:Y:S01]  /*e840*/  F2FP.SATFINITE.E4M3.F32.PACK_AB_MERGE_C R3, RZ, R3, RZ ;  /* 0x00000003ff03723e */ /* 0x000fe200048070ff */
[----:B------:R-:W-:Y:S01]  /*e850*/  @!P2 STG.E.U8 desc[UR18][R24.64+0xe9], R5 ;  /* 0x0000e9051800a986 */ /* 0x000fe2000c101112 */
[C---:B------:R-:W-:Y:S02]  /*e860*/  ISETP.LT.OR P2, PT, R34.reuse, 0xf2, !P1 ;  /* 0x000000f22200780c */ /* 0x040fe40004f41670 */
[C---:B------:R-:W-:Y:S01]  /*e870*/  ISETP.LT.OR P5, PT, R34.reuse, 0xf1, !P0 ;  /* 0x000000f12200780c */ /* 0x040fe200047a1670 */
[----:B------:R0:W-:Y:S01]  /*e880*/  @!P3 STG.E.U8 desc[UR18][R26.64+0xe8], R7 ;  /* 0x0000e8071a00b986 */ /* 0x0001e2000c101112 */
[----:B------:R-:W-:-:S03]  /*e890*/  ISETP.LT.OR P3, PT, R34, 0xf9, !P1 ;  /* 0x000000f92200780c */ /* 0x000fc60004f61670 */
[----:B------:R0:W-:Y:S01]  /*e8a0*/  @!P4 STG.E.U8 desc[UR18][R26.64+0xe9], R9 ;  /* 0x0000e9091a00c986 */ /* 0x0001e2000c101112 */
[C---:B------:R-:W-:Y:S02]  /*e8b0*/  ISETP.LT.OR P4, PT, R34.reuse, 0xf2, !P0 ;  /* 0x000000f22200780c */ /* 0x040fe40004781670 */
[C---:B------:R-:W-:Y:S01]  /*e8c0*/  ISETP.LT.OR P1, PT, R34.reuse, 0xfa, !P1 ;  /* 0x000000fa2200780c */ /* 0x040fe20004f21670 */
[----:B------:R2:W-:Y:S01]  /*e8d0*/  @!P6 STG.E.U8 desc[UR18][R24.64+0xf0], R3 ;  /* 0x0000f0031800e986 */ /* 0x0005e2000c101112 */
[C---:B------:R-:W-:Y:S02]  /*e8e0*/  ISETP.LT.OR P6, PT, R34.reuse, 0xf9, !P0 ;  /* 0x000000f92200780c */ /* 0x040fe400047c1670 */
[----:B------:R-:W-:Y:S01]  /*e8f0*/  ISETP.LT.OR P0, PT, R34, 0xfa, !P0 ;  /* 0x000000fa2200780c */ /* 0x000fe20004701670 */
[----:B------:R-:W-:Y:S01]  /*e900*/  FMUL R4, R220, UR25 ;  /* 0x00000019dc047c20 */ /* 0x000fe20008400000 */
[----:B------:R-:W-:-:S04]  /*e910*/  FMUL R0, R223, UR25 ;  /* 0x00000019df007c20 */ /* 0x000fc80008400000 */
[----:B------:R-:W-:Y:S02]  /*e920*/  F2FP.SATFINITE.E4M3.F32.PACK_AB_MERGE_C R11, RZ, R4, RZ ;  /* 0x00000004ff0b723e */ /* 0x000fe400048070ff */
[----:B-1----:R-:W-:Y:S01]  /*e930*/  F2FP.SATFINITE.E4M3.F32.PACK_AB_MERGE_C R13, RZ, R0, RZ ;  /* 0x00000000ff0d723e */ /* 0x002fe200048070ff */
[----:B------:R-:W-:Y:S01]  /*e940*/  FMUL R0, R222, UR25 ;  /* 0x00000019de007c20 */ /* 0x000fe20008400000 */
[----:B---3--:R-:W-:-:S04]  /*e950*/  FMUL R2, R225, UR25 ;  /* 0x00000019e1027c20 */ /* 0x008fc80008400000 */
[----:B0-----:R-:W-:Y:S01]  /*e960*/  F2FP.SATFINITE.E4M3.F32.PACK_AB_MERGE_C R7, RZ, R0, RZ ;  /* 0x00000000ff07723e */ /* 0x001fe200048070ff */
[----:B------:R0:W-:Y:S01]  /*e970*/  @!P2 STG.E.U8 desc[UR18][R24.64+0xf1], R11 ;  /* 0x0000f10b1800a986 */ /* 0x0001e2000c101112 */
[----:B------:R-:W-:Y:S01]  /*e980*/  F2FP.SATFINITE.E4M3.F32.PACK_AB_MERGE_C R9, RZ, R2, RZ ;  /* 0x00000002ff09723e */ /* 0x000fe200048070ff */
[----:B--2---:R-:W-:Y:S01]  /*e990*/  FMUL R3, R224, UR25 ;  /* 0x00000019e0037c20 */ /* 0x004fe20008400000 */
[----:B----4-:R-:W-:Y:S01]  /*e9a0*/  FMUL R4, R226, UR25 ;  /* 0x00000019e2047c20 */ /* 0x010fe20008400000 */
[----:B------:R-:W-:-:S03]  /*e9b0*/  FMUL R5, R227, UR25 ;  /* 0x00000019e3057c20 */ /* 0x000fc60008400000 */
[----:B------:R-:W-:Y:S02]  /*e9c0*/  F2FP.SATFINITE.E4M3.F32.PACK_AB_MERGE_C R3, RZ, R3, RZ ;  /* 0x00000003ff03723e */ /* 0x000fe400048070ff */
[----:B------:R-:W-:Y:S02]  /*e9d0*/  F2FP.SATFINITE.E4M3.F32.PACK_AB_MERGE_C R15, RZ, R4, RZ ;  /* 0x00000004ff0f723e */ /* 0x000fe400048070ff */
[----:B------:R-:W-:Y:S01]  /*e9e0*/  F2FP.SATFINITE.E4M3.F32.PACK_AB_MERGE_C R5, RZ, R5, RZ ;  /* 0x00000005ff05723e */ /* 0x000fe200048070ff */
[----:B------:R0:W-:Y:S04]  /*e9f0*/  @!P5 STG.E.U8 desc[UR18][R26.64+0xf0], R13 ;  /* 0x0000f00d1a00d986 */ /* 0x0001e8000c101112 */
[----:B------:R0:W-:Y:S04]  /*ea00*/  @!P4 STG.E.U8 desc[UR18][R26.64+0xf1], R7 ;  /* 0x0000f1071a00c986 */ /* 0x0001e8000c101112 */
[----:B------:R0:W-:Y:S04]  /*ea10*/  @!P3 STG.E.U8 desc[UR18][R24.64+0xf8], R9 ;  /* 0x0000f8091800b986 */ /* 0x0001e8000c101112 */
[----:B------:R0:W-:Y:S04]  /*ea20*/  @!P1 STG.E.U8 desc[UR18][R24.64+0xf9], R3 ;  /* 0x0000f90318009986 */ /* 0x0001e8000c101112 */
[----:B------:R0:W-:Y:S04]  /*ea30*/  @!P6 STG.E.U8 desc[UR18][R26.64+0xf8], R15 ;  /* 0x0000f80f1a00e986 */ /* 0x0001e8000c101112 */
[----:B------:R0:W-:Y:S02]  /*ea40*/  @!P0 STG.E.U8 desc[UR18][R26.64+0xf9], R5 ;  /* 0x0000f9051a008986 */ /* 0x0001e4000c101112 */
.L_x_296:
[----:B------:R-:W-:Y:S05]  /*ea50*/  BSYNC B0 ;  /* 0x0000000000007941 */ /* 0x000fea0003800000 */
.L_x_38:
[----:B0-----:R-:W2:Y:S01]  /*ea60*/  LDL.LU R5, [R1+0x80] ;  /* 0x0000800001057983 */ /* 0x001ea20000300800 */
[----:B------:R-:W-:Y:S01]  /*ea70*/  IMAD.U32 R2, RZ, RZ, UR16 ;  /* 0x00000010ff027e24 */ /* 0x000fe2000f8e00ff */
[----:B------:R-:W-:Y:S02]  /*ea80*/  ULDC.64 UR4, c[0x0][0x650] ;  /* 0x0001940000047ab9 */ /* 0x000fe40000000a00 */
[----:B------:R-:W3:Y:S01]  /*ea90*/  LDL.LU R4, [R1+0x7c] ;  /* 0x00007c0001047983 */ /* 0x000ee20000300800 */
[----:B------:R-:W-:Y:S02]  /*eaa0*/  IMAD.U32 R3, RZ, RZ, UR17 ;  /* 0x00000011ff037e24 */ /* 0x000fe4000f8e00ff */
[----:B------:R-:W-:Y:S02]  /*eab0*/  IMAD.U32 R3, RZ, RZ, UR14 ;  /* 0x0000000eff037e24 */ /* 0x000fe4000f8e00ff */
[----:B------:R-:W-:Y:S02]  /*eac0*/  IMAD.MOV.U32 R6, RZ, RZ, -0x1 ;  /* 0xffffffffff067424 */ /* 0x000fe400078e00ff */
[----:B-----5:R-:W-:-:S04]  /*ead0*/  IMAD.U32 R0, RZ, RZ, UR22 ;  /* 0x00000016ff007e24 */ /* 0x020fc8000f8e00ff */
[----:B------:R0:W-:Y:S02]  /*eae0*/  SYNCS.ARRIVE.TRANS64.A1T0 RZ, [R0+UR28], RZ ;  /* 0x000000ff00ff79a7 */ /* 0x0001e4000810001c */
[----:B0-----:R-:W-:Y:S02]  /*eaf0*/  PRMT R0, RZ, 0x7610, R0 ;  /* 0x00007610ff007816 */ /* 0x001fe40000000000 */
[----:B--2---:R-:W-:-:S04]  /*eb00*/  LEA R5, P0, R2, R5, 0x1 ;  /* 0x0000000502057211 */ /* 0x004fc800078008ff */
[----:B---3--:R-:W-:Y:S01]  /*eb10*/  LEA.HI.X R4, R2, R4, R3, 0x1, P0 ;  /* 0x0000000402047211 */ /* 0x008fe200000f0c03 */
[----:B------:R-:W-:Y:S01]  /*eb20*/  IMAD.MOV.U32 R2, RZ, RZ, -0x1 ;  /* 0xffffffffff027424 */ /* 0x000fe200078e00ff */
[----:B------:R0:W-:Y:S01]  /*eb30*/  STL [R1+0x80], R5 ;  /* 0x0000800501007387 */ /* 0x0001e20000100800 */
[----:B------:R-:W-:Y:S01]  /*eb40*/  IMAD.MOV.U32 R3, RZ, RZ, -0x1 ;  /* 0xffffffffff037424 */ /* 0x000fe200078e00ff */
[----:B------:R-:W-:Y:S02]  /*eb50*/  ISETP.GE.U32.AND P0, PT, R5, UR4, PT ;  /* 0x0000000405007c0c */ /* 0x000fe4000bf06070 */
[----:B------:R0:W-:Y:S02]  /*eb60*/  STL [R1+0x7c], R4 ;  /* 0x00007c0401007387 */ /* 0x0001e40000100800 */
[----:B------:R-:W-:Y:S02]  /*eb70*/  ISETP.GE.U32.AND.EX P0, PT, R4, UR5, PT, P0 ;  /* 0x0000000504007c0c */ /* 0x000fe4000bf06100 */
[----:B------:R0:W-:Y:S04]  /*eb80*/  STL [R1+0x84], R6 ;  /* 0x0000840601007387 */ /* 0x0001e80000100800 */
[----:B------:R0:W-:Y:S04]  /*eb90*/  STL [R1+0x74], R2 ;  /* 0x0000740201007387 */ /* 0x0001e80000100800 */
[----:B------:R0:W-:Y:S03]  /*eba0*/  STL [R1+0x88], R3 ;  /* 0x0000880301007387 */ /* 0x0001e60000100800 */
[----:B------:R-:W-:Y:S05]  /*ebb0*/  @P0 BRA `(.L_x_297) ;  /* 0x0000000400940947 */ /* 0x000fea0003800000 */
[----:B------:R-:W2:Y:S01]  /*ebc0*/  S2UR UR8, SR_CTAID.X ;  /* 0x00000000000879c3 */ /* 0x000ea20000002500 */
[----:B------:R-:W-:Y:S01]  /*ebd0*/  ULDC.64 UR4, c[0x0][0x628] ;  /* 0x00018a0000047ab9 */ /* 0x000fe20000000a00 */
[----:B------:R-:W-:Y:S01]  /*ebe0*/  ULDC UR6, c[0x0][0x150] ;  /* 0x0000540000067ab9 */ /* 0x000fe20000000800 */
[----:B------:R-:W-:Y:S01]  /*ebf0*/  ISETP.NE.U32.AND P0, PT, RZ, UR4, PT ;  /* 0x00000004ff007c0c */ /* 0x000fe2000bf05070 */
[----:B------:R-:W-:Y:S01]  /*ec00*/  ULDC UR31, c[0x0][0x630] ;  /* 0x00018c00001f7ab9 */ /* 0x000fe20000000800 */
[C---:B------:R-:W-:Y:S01]  /*ec10*/  R2UR UR36, R5.reuse ;  /* 0x00000000052472ca */ /* 0x040fe200000e0000 */
[----:B------:R-:W-:Y:S01]  /*ec20*/  ULDC UR38, c[0x0][0x154] ;  /* 0x0000550000267ab9 */ /* 0x000fe20000000800 */
[----:B------:R-:W-:Y:S01]  /*ec30*/  ISETP.NE.AND.EX P0, PT, RZ, UR5, PT, P0 ;  /* 0x00000005ff007c0c */ /* 0x000fe2000bf05300 */
[----:B------:R-:W3:Y:S01]  /*ec40*/  S2UR UR41, SR_CTAID.Y ;  /* 0x00000000002979c3 */ /* 0x000ee20000002600 */
[----:B------:R-:W-:Y:S02]  /*ec50*/  R2UR UR37, R4 ;  /* 0x00000000042572ca */ /* 0x000fe400000e0000 */
[----:B------:R-:W-:-:S02]  /*ec60*/  R2UR UR34, R5 ;  /* 0x00000000052272ca */ /* 0x000fc400000e0000 */
[----:B------:R-:W-:Y:S02]  /*ec70*/  R2UR UR35, R4 ;  /* 0x00000000042372ca */ /* 0x000fe400000e0000 */
[----:B--2---:R-:W-:-:S05]  /*ec80*/  I2FP.F32.U32 R0, UR8 ;  /* 0x0000000800007c45 */ /* 0x004fca0008201000 */
[----:B------:R-:W-:-:S04]  /*ec90*/  FMUL R0, R0, UR6 ;  /* 0x0000000600007c20 */ /* 0x000fc80008400000 */
[----:B0-----:R0:W2:Y:S01]  /*eca0*/  F2I.U32.TRUNC.NTZ R2, R0 ;  /* 0x0000000000027305 */ /* 0x0010a2000020f000 */
[----:B---3--:R-:W-:Y:S05]  /*ecb0*/  @!P0 BRA `(.L_x_298) ;  /* 0x0000000000308947 */ /* 0x008fea0003800000 */
[----:B------:R-:W-:Y:S01]  /*ecc0*/  R2UR UR9, R5 ;  /* 0x00000000050972ca */ /* 0x000fe200000e0000 */
[----:B------:R-:W-:Y:S01]  /*ecd0*/  ULDC UR6, c[0x0][0x634] ;  /* 0x00018d0000067ab9 */ /* 0x000fe20000000800 */
[----:B------:R-:W-:-:S11]  /*ece0*/  R2UR UR10, R4 ;  /* 0x00000000040a72ca */ /* 0x000fd600000e0000 */
[----:B------:R-:W-:-:S04]  /*ecf0*/  UIADD3 UR6, UP0, UR9, UR6, URZ ;  /* 0x0000000609067290 */ /* 0x000fc8000ff1e03f */
[----:B------:R-:W-:Y:S02]  /*ed00*/  UIADD3.X UR9, URZ, UR10, URZ, UP0, !UPT ;  /* 0x0000000a3f097290 */ /* 0x000fe400087fe43f */
[----:B------:R-:W-:Y:S02]  /*ed10*/  UIMAD.WIDE.U32 UR32, UR6, UR4, URZ ;  /* 0x00000004062072a5 */ /* 0x000fe4000f8e003f */
[----:B------:R-:W-:-:S04]  /*ed20*/  UIMAD.WIDE.U32 UR10, UR9, UR4, URZ ;  /* 0x00000004090a72a5 */ /* 0x000fc8000f8e003f */
[----:B------:R-:W-:-:S04]  /*ed30*/  UIMAD.WIDE.U32 UR10, UP0, UR6, UR5, UR10 ;  /* 0x00000005060a72a5 */ /* 0x000fc8000f80000a */
[----:B------:R-:W-:Y:S02]  /*ed40*/  UIADD3.X UR35, URZ, URZ, URZ, UP0, !UPT ;  /* 0x0000003f3f237290 */ /* 0x000fe400087fe43f */
[----:B------:R-:W-:Y:S01]  /*ed50*/  UIADD3 URZ, UP0, UR33, UR10, URZ ;  /* 0x0000000a213f7290 */ /* 0x000fe2000ff1e03f */
[----:B------:R-:W-:-:S03]  /*ed60*/  UMOV UR34, UR11 ;  /* 0x0000000b00227c82 */ /* 0x000fc60008000000 */
[----:B------:R-:W-:-:S12]  /*ed70*/  UIMAD.WIDE.U32.X UR34, UR9, UR5, UR34, UP0 ;  /* 0x00000005092272a5 */ /* 0x000fd800080e0422 */
.L_x_298:
[----:B0-----:R-:W-:Y:S01]  /*ed80*/  I2FP.F32.U32 R0, UR41 ;  /* 0x0000002900007c45 */ /* 0x001fe20008201000 */
[----:B------:R-:W-:Y:S01]  /*ed90*/  USHF.R.U64 UR6, UR34, UR31, UR35 ;  /* 0x0000001f22067299 */ /* 0x000fe20008001223 */
[----:B--2---:R-:W-:Y:S01]  /*eda0*/  R2UR UR33, R2 ;  /* 0x00000000022172ca */ /* 0x004fe200000e0000 */
[----:B------:R-:W-:Y:S02]  /*edb0*/  USHF.R.U32.HI UR4, URZ, UR31, UR35 ;  /* 0x0000001f3f047299 */ /* 0x000fe40008011623 */
[----:B------:R-:W-:Y:S01]  /*edc0*/  FMUL R0, R0, UR38 ;  /* 0x0000002600007c20 */ /* 0x000fe20008400000 */
[----:B------:R-:W-:Y:S01]  /*edd0*/  UIADD3 UR31, UP0, URZ, -UR6, URZ ;  /* 0x800000063f1f7290 */ /* 0x000fe2000ff1e03f */
[----:B------:R-:W-:Y:S01]  /*ede0*/  UMOV UR10, UR36 ;  /* 0x00000024000a7c82 */ /* 0x000fe20008000000 */
[----:B------:R-:W-:Y:S02]  /*edf0*/  UMOV UR11, UR37 ;  /* 0x00000025000b7c82 */ /* 0x000fe40008000000 */
[----:B------:R-:W-:Y:S01]  /*ee00*/  UIADD3.X UR9, URZ, ~UR4, URZ, UP0, !UPT ;  /* 0x800000043f097290 */ /* 0x000fe200087fe43f */
[----:B------:R-:W0:Y:S01]  /*ee10*/  F2I.U32.TRUNC.NTZ R0, R0 ;  /* 0x0000000000007305 */ /* 0x000e22000020f000 */
[----:B------:R-:W-:Y:S01]  /*ee20*/  ULDC UR44, c[0x0][0x658] ;  /* 0x00019600002c7ab9 */ /* 0x000fe20000000800 */
[----:B------:R-:W-:Y:S01]  /*ee30*/  ULDC.64 UR4, c[0x0][0x620] ;  /* 0x0001880000047ab9 */ /* 0x000fe20000000a00 */
[----:B------:R-:W-:Y:S01]  /*ee40*/  UMOV UR35, 0xffffffff ;  /* 0xffffffff00237882 */ /* 0x000fe20000000000 */
[----:B------:R-:W-:-:S02]  /*ee50*/  UIMAD UR9, UR9, UR4, URZ ;  /* 0x00000004090972a4 */ /* 0x000fc4000f8e023f */
[----:B------:R-:W-:Y:S02]  /*ee60*/  UIMAD.WIDE.U32 UR10, UR31, UR4, UR10 ;  /* 0x000000041f0a72a5 */ /* 0x000fe4000f8e000a */
[----:B------:R-:W-:Y:S01]  /*ee70*/  UIMAD UR9, UR31, UR5, UR9 ;  /* 0x000000051f0972a4 */ /* 0x000fe2000f8e0209 */
[----:B------:R-:W-:Y:S02]  /*ee80*/  ULDC UR32, c[0x0][0x618] ;  /* 0x0001860000207ab9 */ /* 0x000fe40000000800 */
[----:B------:R-:W-:Y:S01]  /*ee90*/  ULDC.64 UR4, c[0x0][0x640] ;  /* 0x0001900000047ab9 */ /* 0x000fe20000000a00 */
[----:B------:R-:W-:Y:S01]  /*eea0*/  UIADD3 UR9, UR11, UR9, URZ ;  /* 0x000000090b097290 */ /* 0x000fe2000fffe03f */
[----:B------:R-:W-:Y:S01]  /*eeb0*/  ISETP.NE.U32.AND P0, PT, RZ, UR4, PT ;  /* 0x00000004ff007c0c */ /* 0x000fe2000bf05070 */
[----:B------:R-:W-:Y:S01]  /*eec0*/  USHF.L.U32 UR37, UR35, UR44, URZ ;  /* 0x0000002c23257299 */ /* 0x000fe2000800063f */
[----:B0-----:R-:W-:Y:S01]  /*eed0*/  R2UR UR39, R0 ;  /* 0x00000000002772ca */ /* 0x001fe200000e0000 */
[----:B------:R-:W-:Y:S01]  /*eee0*/  USHF.R.U64 UR35, UR10, UR32, UR9 ;  /* 0x000000200a237299 */ /* 0x000fe20008001209 */
[----:B------:R-:W-:Y:S01]  /*eef0*/  ISETP.NE.AND.EX P0, PT, RZ, UR5, PT, P0 ;  /* 0x00000005ff007c0c */ /* 0x000fe2000bf05300 */
[----:B------:R-:W-:Y:S01]  /*ef00*/  USHF.R.U32.HI UR9, URZ, UR32, UR9 ;  /* 0x000000203f097299 */ /* 0x000fe20008011609 */
[----:B------:R-:W-:Y:S01]  /*ef10*/  ULDC UR42, c[0x0][0x608] ;  /* 0x00018200002a7ab9 */ /* 0x000fe20000000800 */
[----:B------:R-:W-:-:S02]  /*ef20*/  UIADD3 UR10, -UR33, URZ, URZ ;  /* 0x0000003f210a7290 */ /* 0x000fc4000fffe13f */
[----:B------:R-:W-:Y:S02]  /*ef30*/  USHF.R.U64 UR38, UR35, UR42, UR9 ;  /* 0x0000002a23267299 */ /* 0x000fe40008001209 */
[----:B------:R-:W-:Y:S01]  /*ef40*/  USHF.R.U32.HI UR9, URZ, UR42, UR9 ;  /* 0x0000002a3f097299 */ /* 0x000fe20008011609 */
[----:B------:R-:W-:-:S03]  /*ef50*/  UMOV UR36, 0x1 ;  /* 0x0000000100247882 */ /* 0x000fc60000000000 */
[----:B------:R-:W-:Y:S02]  /*ef60*/  UIADD3 UR43, -UR39, URZ, URZ ;  /* 0x0000003f272b7290 */ /* 0x000fe4000fffe13f */
[----:B------:R-:W-:Y:S01]  /*ef70*/  USHF.R.U64 UR39, UR38, UR44, UR9 ;  /* 0x0000002c26277299 */ /* 0x000fe20008001209 */
[----:B------:R-:W-:Y:S01]  /*ef80*/  ULDC UR40, c[0x0][0x144] ;  /* 0x0000510000287ab9 */ /* 0x000fe20000000800 */
[----:B------:R-:W-:Y:S01]  /*ef90*/  ULDC UR31, c[0x0][0x600] ;  /* 0x00018000001f7ab9 */ /* 0x000fe20000000800 */
[----:B------:R-:W-:Y:S02]  /*efa0*/  USHF.L.U32 UR36, UR36, UR44, URZ ;  /* 0x0000002c24247299 */ /* 0x000fe4000800063f */
[----:B------:R-:W-:Y:S02]  /*efb0*/  USHF.R.U32.HI UR33, URZ, UR44, UR9 ;  /* 0x0000002c3f217299 */ /* 0x000fe40008011609 */
[----:B------:R-:W-:Y:S02]  /*efc0*/  UIADD3 UR34, UR31, -0x1, URZ ;  /* 0xffffffff1f227890 */ /* 0x000fe4000fffe03f */
[----:B------:R-:W-:-:S02]  /*efd0*/  ULOP3.LUT UR37, URZ, UR37, URZ, 0x33, !UPT ;  /* 0x000000253f257292 */ /* 0x000fc4000f8e333f */
[----:B------:R-:W-:Y:S01]  /*efe0*/  UIMAD UR40, UR40, UR10, UR8 ;  /* 0x0000000a282872a4 */ /* 0x000fe2000f8e0208 */
[----:B------:R-:W-:Y:S01]  /*eff0*/  ULDC UR46, c[0x0][0x148] ;  /* 0x00005200002e7ab9 */ /* 0x000fe20000000800 */
[----:B------:R-:W-:Y:S01]  /*f000*/  ULDC UR44, c[0x0][0x648] ;  /* 0x00019200002c7ab9 */ /* 0x000fe20000000800 */
[----:B------:R-:W-:Y:S01]  /*f010*/  ULDC UR45, c[0x0][0x638] ;  /* 0x00018e00002d7ab9 */ /* 0x000fe20000000800 */
[----:B------:R-:W-:Y:S01]  /*f020*/  UMOV UR32, UR39 ;  /* 0x0000002700207c82 */ /* 0x000fe20008000000 */
[----:B------:R-:W-:Y:S07]  /*f030*/  @!P0 BRA `(.L_x_299) ;  /* 0x0000000000288947 */ /* 0x000fee0003800000 */
        /* <DEDUP_REMOVED lines=10> */
.L_x_299:
[----:B------:R-:W-:Y:S01]  /*f0e0*/  USHF.R.U64 UR4, UR32, UR44, UR33 ;  /* 0x0000002c20047299 */ /* 0x000fe20008001221 */
[----:B------:R-:W-:Y:S01]  /*f0f0*/  IMAD.U32 R4, RZ, RZ, UR6 ;  /* 0x00000006ff047e24 */ /* 0x000fe2000f8e00ff */
[----:B------:R-:W-:Y:S01]  /*f100*/  ULOP3.LUT UR37, UR38, UR37, URZ, 0xc0, !UPT ;  /* 0x0000002526257292 */ /* 0x000fe2000f8ec03f */
[----:B------:R-:W-:Y:S01]  /*f110*/  IMAD.MOV.U32 R0, RZ, RZ, 0x1 ;  /* 0x00000001ff007424 */ /* 0x000fe200078e00ff */
[----:B------:R-:W-:Y:S02]  /*f120*/  UIADD3 UR5, -UR4, URZ, URZ ;  /* 0x0000003f04057290 */ /* 0x000fe4000fffe13f */
[----:B------:R-:W-:Y:S01]  /*f130*/  @UP2 UIMAD UR40, UR46, UR43, UR41 ;  /* 0x0000002b2e2822a4 */ /* 0x000fe2000f8e0229 */
[----:B------:R2:W-:Y:S01]  /*f140*/  STL [R1+0x74], R4 ;  /* 0x0000740401007387 */ /* 0x0005e20000100800 */
[----:B------:R-:W-:Y:S02]  /*f150*/  ULOP3.LUT UR34, UR35, UR34, URZ, 0xc0, !UPT ;  /* 0x0000002223227292 */ /* 0x000fe4000f8ec03f */
[----:B------:R-:W-:-:S02]  /*f160*/  UIMAD UR36, UR36, UR4, UR37 ;  /* 0x00000004242472a4 */ /* 0x000fc4000f8e0225 */
        /* <DEDUP_REMOVED lines=10> */
.L_x_297:
[----:B------:R-:W-:Y:S01]  /*f210*/  UIADD3 UR15, UR27, UR15, URZ ;  /* 0x0000000f1b0f7290 */ /* 0x000fe2000fffe03f */
[----:B------:R-:W-:Y:S01]  /*f220*/  LOP3.LUT P0, RZ, R0, 0xff, RZ, 0xc0, !PT ;  /* 0x000000ff00ff7812 */ /* 0x000fe2000780c0ff */
[----:B------:R-:W-:Y:S02]  /*f230*/  ULOP3.LUT UR29, UR29, 0x1, URZ, 0x3c, !UPT ;  /* 0x000000011d1d7892 */ /* 0x000fe4000f8e3c3f */
[----:B------:R-:W-:Y:S02]  /*f240*/  USHF.R.U32.HI UR4, URZ, 0x2, UR15 ;  /* 0x000000023f047899 */ /* 0x000fe4000801160f */
[----:B------:R-:W-:Y:S02]  /*f250*/  UISETP.GT.U32.AND UP0, UPT, UR15, 0x3, UPT ;  /* 0x000000030f00788c */ /* 0x000fe4000bf04070 */
[----:B------:R-:W-:Y:S02]  /*f260*/  ULOP3.LUT UR4, UR4, 0x1, URZ, 0xc0, !UPT ;  /* 0x0000000104047892 */ /* 0x000fe4000f8ec03f */
[----:B------:R-:W-:-:S02]  /*f270*/  UISETP.LT.U32.AND UP0, UPT, UR27, 0x4, UP0 ;  /* 0x000000041b00788c */ /* 0x000fc40008701070 */
[----:B------:R-:W-:Y:S02]  /*f280*/  UISETP.NE.U32.AND UP1, UPT, UR4, 0x1, UPT ;  /* 0x000000010400788c */ /* 0x000fe4000bf25070 */
[----:B------:R-:W-:Y:S02]  /*f290*/  USEL UR5, URZ, 0x1, !UP0 ;  /* 0x000000013f057887 */ /* 0x000fe4000c000000 */
[----:B------:R-:W-:Y:S02]  /*f2a0*/  UISETP.GT.U32.AND UP1, UPT, UR27, 0x3, !UP1 ;  /* 0x000000031b00788c */ /* 0x000fe4000cf24070 */
[----:B------:R-:W-:Y:S02]  /*f2b0*/  ULOP3.LUT UR15, UR15, 0x3, URZ, 0xc0, !UPT ;  /* 0x000000030f0f7892 */ /* 0x000fe4000f8ec03f */
[----:B------:R-:W-:-:S04]  /*f2c0*/  USEL UR4, URZ, 0x1, !UP1 ;  /* 0x000000013f047887 */ /* 0x000fc8000c800000 */
[----:B------:R-:W-:Y:S01]  /*f2d0*/  ULOP3.LUT UR23, UR4, UR23, UR5, 0x96, !UPT ;  /* 0x0000001704177292 */ /* 0x000fe2000f8e9605 */
[----:B------:R-:W-:Y:S11]  /*f2e0*/  @P0 BRA `(.L_x_300) ;  /* 0xffffff2400580947 */ /* 0x000ff6000383ffff */
[----:B------:R-:W-:Y:S05]  /*f2f0*/  EXIT ;  /* 0x000000000000794d */ /* 0x000fea0003800000 */
.L_x_16:
[----:B------:R-:W-:-:S08]  /*f300*/  ISETP.NE.AND P0, PT, RZ, UR6, PT ;  /* 0x00000006ff007c0c */ /* 0x000fd0000bf05270 */
[----:B0-2---:R-:W0:-:S00]  /*f310*/  USETMAXREG.DEALLOC.CTAPOOL 0x28 ;  /* 0x00000028000079c8 */ /* 0x005e0000080e0500 */
[----:B------:R-:W-:Y:S05]  /*f320*/  @P0 EXIT ;  /* 0x000000000000094d */ /* 0x000fea0003800000 */
[----:B0-----:R-:W-:Y:S01]  /*f330*/  LOP3.LUT P0, RZ, R3, 0xff, RZ, 0xc0, !PT ;  /* 0x000000ff03ff7812 */ /* 0x001fe2000780c0ff */
[----:B------:R-:W-:Y:S02]  /*f340*/  IMAD.MOV.U32 R8, RZ, RZ, 0x1 ;  /* 0x00000001ff087424 */ /* 0x000fe400078e00ff */
[----:B------:R-:W-:-:S10]  /*f350*/  IMAD.MOV.U32 R9, RZ, RZ, RZ ;  /* 0x000000ffff097224 */ /* 0x000fd400078e00ff */
[----:B------:R-:W-:Y:S05]  /*f360*/  @!P0 BRA `(.L_x_301) ;  /* 0x0000000c00a88947 */ /* 0x000fea0003800000 */
[----:B------:R-:W0:Y:S01]  /*f370*/  S2UR UR9, SR_CgaCtaId ;  /* 0x00000000000979c3 */ /* 0x000e220000008800 */
[----:B------:R-:W-:Y:S01]  /*f380*/  UMOV UR11, 0x1 ;  /* 0x00000001000b7882 */ /* 0x000fe20000000000 */
[----:B------:R-:W-:Y:S01]  /*f390*/  LOP3.LUT P0, RZ, R0, 0x1f, RZ, 0xc0, !PT ;  /* 0x0000001f00ff7812 */ /* 0x000fe2000780c0ff */
[----:B------:R-:W-:Y:S01]  /*f3a0*/  ULDC UR5, c[0x0][0x658] ;  /* 0x0001960000057ab9 */ /* 0x000fe20000000800 */
[----:B------:R-:W-:Y:S01]  /*f3b0*/  UMOV UR10, 0xffffffff ;  /* 0xffffffff000a7882 */ /* 0x000fe20000000000 */
[----:B------:R-:W-:Y:S01]  /*f3c0*/  BSSY B0, `(.L_x_301) ;  /* 0x00000e4000007945 */ /* 0x000fe20003800000 */
[----:B------:R-:W-:Y:S01]  /*f3d0*/  USHF.L.U32 UR10, UR10, UR5, URZ ;  /* 0x000000050a0a7299 */ /* 0x000fe2000800063f */
[C---:B------:R-:W-:Y:S01]  /*f3e0*/  ISETP.NE.AND P3, PT, R2.reuse, RZ, PT ;  /* 0x000000ff0200720c */ /* 0x040fe20003f65270 */
[----:B------:R-:W-:Y:S01]  /*f3f0*/  IMAD.MOV.U32 R0, RZ, RZ, 0x1 ;  /* 0x00000001ff007424 */ /* 0x000fe200078e00ff */
[----:B------:R-:W-:Y:S01]  /*f400*/  ISETP.NE.OR P0, PT, R2, RZ, !P0 ;  /* 0x000000ff0200720c */ /* 0x000fe20004705670 */
[----:B------:R-:W-:Y:S01]  /*f410*/  IMAD.MOV.U32 R8, RZ, RZ, 0x1 ;  /* 0x00000001ff087424 */ /* 0x000fe200078e00ff */
[----:B------:R-:W-:Y:S01]  /*f420*/  ULDC UR4, c[0x0][0x600] ;  /* 0x0001800000047ab9 */ /* 0x000fe20000000800 */
[----:B------:R-:W-:Y:S01]  /*f430*/  IMAD.MOV.U32 R9, RZ, RZ, RZ ;  /* 0x000000ffff097224 */ /* 0x000fe200078e00ff */
[----:B------:R-:W-:Y:S01]  /*f440*/  UMOV UR24, 0x5 ;  /* 0x0000000500187882 */ /* 0x000fe20000000000 */
[----:B------:R-:W-:-:S02]  /*f450*/  UIADD3 UR30, UR13, 0x1, URZ ;  /* 0x000000010d1e7890 */ /* 0x000fc4000fffe03f */
[----:B------:R-:W-:Y:S02]  /*f460*/  ULOP3.LUT UR31, UR7, 0x2, URZ, 0xfc, !UPT ;  /* 0x00000002071f7892 */ /* 0x000fe4000f8efc3f */
[----:B------:R-:W-:Y:S02]  /*f470*/  UIADD3 UR4, UR4, -0x1, URZ ;  /* 0xffffffff04047890 */ /* 0x000fe4000fffe03f */
[----:B------:R-:W-:Y:S02]  /*f480*/  USHF.L.U32 UR5, UR11, UR5, URZ ;  /* 0x000000050b057299 */ /* 0x000fe4000800063f */
[----:B------:R-:W-:Y:S02]  /*f490*/  ULOP3.LUT UR22, URZ, UR10, URZ, 0x33, !UPT ;  /* 0x0000000a3f167292 */ /* 0x000fe4000f8e333f */
[----:B0-----:R-:W-:Y:S02]  /*f4a0*/  ULOP3.LUT UR8, UR9, 0x1, URZ, 0xc0, !UPT ;  /* 0x0000000109087892 */ /* 0x001fe4000f8ec03f */
[----:B------:R-:W-:-:S02]  /*f4b0*/  USHF.R.U32.HI UR32, URZ, 0x1, UR9 ;  /* 0x000000013f207899 */ /* 0x000fc40008011609 */
[----:B------:R-:W-:Y:S02]  /*f4c0*/  USHF.L.U32 UR6, UR9, 0x7, URZ ;  /* 0x0000000709067899 */ /* 0x000fe4000800063f */
[----:B------:R-:W-:Y:S02]  /*f4d0*/  USHF.L.U32 UR15, UR9, 0xe, URZ ;  /* 0x0000000e090f7899 */ /* 0x000fe4000800063f */
[----:B------:R-:W-:Y:S02]  /*f4e0*/  ULOP3.LUT UR9, UR9, 0xfffffffe, URZ, 0xc0, !UPT ;  /* 0xfffffffe09097892 */ /* 0x000fe4000f8ec03f */
[----:B------:R-:W-:Y:S02]  /*f4f0*/  UISETP.GT.U32.AND UP0, UPT, UR8, 0xffff, UPT ;  /* 0x0000ffff0800788c */ /* 0x000fe4000bf04070 */
[----:B------:R-:W-:Y:S02]  /*f500*/  USHF.L.U32 UR23, UR11, UR9, URZ ;  /* 0x000000090b177299 */ /* 0x000fe4000800063f */
[----:B------:R-:W-:-:S02]  /*f510*/  ULOP3.LUT UR9, UR9, 0x1, URZ, 0xfc, !UPT ;  /* 0x0000000109097892 */ /* 0x000fc4000f8efc3f */
[----:B------:R-:W-:Y:S02]  /*f520*/  USEL UR8, UR8, 0xffff, !UP0 ;  /* 0x0000ffff08087887 */ /* 0x000fe4000c000000 */
[----:B------:R-:W-:Y:S02]  /*f530*/  USHF.L.U32 UR9, UR11, UR9, URZ ;  /* 0x000000090b097299 */ /* 0x000fe4000800063f */
[----:B------:R-:W-:Y:S02]  /*f540*/  ULOP3.LUT UR8, UR8, 0xffff, URZ, 0xc0, !UPT ;  /* 0x0000ffff08087892 */ /* 0x000fe4000f8ec03f */
[----:B------:R-:W-:Y:S02]  /*f550*/  ULOP3.LUT UR6, UR6, 0x80, URZ, 0xc0, !UPT ;  /* 0x0000008006067892 */ /* 0x000fe4000f8ec03f */
[----:B------:R-:W-:Y:S02]  /*f560*/  ULOP3.LUT UR15, UR15, 0x4000, URZ, 0xc0, !UPT ;  /* 0x000040000f0f7892 */ /* 0x000fe4000f8ec03f */
[----:B------:R-:W-:-:S02]  /*f570*/  ULOP3.LUT UR23, UR23, UR9, URZ, 0xfc, !UPT ;  /* 0x0000000917177292 */ /* 0x000fc4000f8efc3f */
[----:B------:R-:W-:Y:S01]  /*f580*/  USHF.L.U32 UR24, UR24, UR8, URZ ;  /* 0x0000000818187299 */ /* 0x000fe2000800063f */
[----:B------:R-:W-:-:S11]  /*f590*/  ULDC.64 UR28, c[0x0][0x198] ;  /* 0x00006600001c7ab9 */ /* 0x000fd60000000a00 */
.L_x_313:
[----:B------:R-:W-:-:S03]  /*f5a0*/  UMOV UR8, 0xffffffff ;  /* 0xffffffff00087882 */ /* 0x000fc60000000000 */
[----:B01----:R-:W-:Y:S05]  /*f5b0*/  BRA.DIV UR8, `(.L_x_302) ;  /* 0x0000001208407947 */ /* 0x003fea000b800000 */
[----:B------:R-:W-:-:S13]  /*f5c0*/  ELECT P1, URZ, PT ;  /* 0x00000000003f782f */ /* 0x000fda0003820000 */
.L_x_326:
[----:B------:R-:W0:Y:S01]  /*f5d0*/  LDC R2, c[0x0][0x28c] ;  /* 0x0000a300ff027b82 */ /* 0x000e220000000800 */
[----:B------:R-:W-:Y:S01]  /*f5e0*/  BSSY B1, `(.L_x_303) ;  /* 0x0000040000017945 */ /* 0x000fe20003800000 */
[----:B0-----:R-:W-:-:S13]  /*f5f0*/  ISETP.LT.OR P1, PT, R2, 0x1, !P1 ;  /* 0x000000010200780c */ /* 0x001fda0004f21670 */
[----:B------:R-:W-:Y:S05]  /*f600*/  @P1 BRA `(.L_x_304) ;  /* 0x0000000000f41947 */ /* 0x000fea0003800000 */
[----:B------:R-:W2:Y:S04]  /*f610*/  LDL.LU R4, [R1+0x88] ;  /* 0x0000880001047983 */ /* 0x000ea80000300800 */
[----:B------:R-:W3:Y:S01]  /*f620*/  LDL.LU R3, [R1+0x84] ;  /* 0x0000840001037983 */ /* 0x000ee20000300800 */
[----:B------:R-:W-:Y:S02]  /*f630*/  IMAD.MOV.U32 R12, RZ, RZ, RZ ;  /* 0x000000ffff0c7224 */ /* 0x000fe400078e00ff */
[----:B------:R-:W-:Y:S02]  /*f640*/  IMAD.U32 R13, RZ, RZ, UR30 ;  /* 0x0000001eff0d7e24 */ /* 0x000fe4000f8e00ff */
[----:B------:R-:W-:Y:S01]  /*f650*/  IMAD.MOV.U32 R2, RZ, RZ, R8 ;  /* 0x000000ffff027224 */ /* 0x000fe200078e0008 */
[----:B--2---:R-:W-:-:S02]  /*f660*/  LEA R6, R4, UR6, 0x8 ;  /* 0x0000000604067c11 */ /* 0x004fc4000f8e40ff */
[----:B---3--:R-:W-:Y:S01]  /*f670*/  LEA R4, R3, UR32, 0x1 ;  /* 0x0000002003047c11 */ /* 0x008fe2000f8e08ff */
[----:B------:R-:W-:-:S04]  /*f680*/  IMAD.MOV.U32 R3, RZ, RZ, R9 ;  /* 0x000000ffff037224 */ /* 0x000fc800078e0009 */
[----:B------:R-:W-:-:S07]  /*f690*/  IMAD.SHL.U32 R7, R4, 0x20, RZ ;  /* 0x0000002004077824 */ /* 0x000fce00078e00ff */
.L_x_308:
[----:B------:R-:W0:Y:S01]  /*f6a0*/  S2R R5, SR_CgaCtaId ;  /* 0x0000000000057919 */ /* 0x000e220000008800 */
[----:B------:R-:W-:-:S04]  /*f6b0*/  MOV R4, 0x400 ;  /* 0x0000040000047802 */ /* 0x000fc80000000f00 */
[----:B0-----:R-:W-:Y:S02]  /*f6c0*/  LEA R10, R5, R4, 0x18 ;  /* 0x00000004050a7211 */ /* 0x001fe400078ec0ff */
[----:B------:R-:W-:Y:S01]  /*f6d0*/  SHF.L.U32 R4, R2, 0x1f, RZ ;  /* 0x0000001f02047819 */ /* 0x000fe200000006ff */
[----:B------:R-:W0:Y:S02]  /*f6e0*/  @!P3 LDC R5, c[0x0][0x500] ;  /* 0x00014000ff05bb82 */ /* 0x000e240000000800 */
[----:B------:R-:W-:-:S04]  /*f6f0*/  IMAD R11, R3, 0x8, R10 ;  /* 0x00000008030b7824 */ /* 0x000fc800078e020a */
[----:B------:R-:W1:Y:S02]  /*f700*/  SYNCS.PHASECHK.TRANS64.TRYWAIT P1, [R11+URZ+0x20], R4 ;  /* 0x000020040b0075a7 */ /* 0x000e64000802017f */
[----:B-1----:R-:W-:Y:S05]  /*f710*/  @!P1 BRA `(.L_x_305) ;  /* 0x0000001000089947 */ /* 0x002fea0003800000 */
.L_x_327:
[----:B------:R-:W-:Y:S01]  /*f720*/  UPRMT UR8, UR31, 0x9910, URZ ;  /* 0x000099101f087896 */ /* 0x000fe2000800003f */
[----:B0-----:R0:W-:Y:S03]  /*f730*/  @!P3 SYNCS.ARRIVE.TRANS64 RZ, [R11+URZ], R5 ;  /* 0x000000050bffb9a7 */ /* 0x0011e6000800003f */
[----:B------:R-:W-:-:S06]  /*f740*/  UISETP.NE.AND UP0, UPT, UR8, 0x2, UPT ;  /* 0x000000020800788c */ /* 0x000fcc000bf05270 */
[----:B------:R-:W-:-:S13]  /*f750*/  PLOP3.LUT P1, PT, PT, PT, UP0, 0x80, 0x0 ;  /* 0x000000000000781c */ /* 0x000fda0003f2f008 */
[----:B0-----:R-:W-:Y:S05]  /*f760*/  @P1 BRA `(.L_x_306) ;  /* 0x0000000000041947 */ /* 0x001fea0003800000 */
[----:B------:R-:W-:Y:S01]  /*f770*/  BPT.TRAP 0x1 ;  /* 0x000000040000795c */ /* 0x000fe20000300000 */
.L_x_306:
[----:B------:R-:W-:Y:S05]  /*f780*/  @P0 BRA `(.L_x_307) ;  /* 0x0000000000040947 */ /* 0x000fea0003800000 */
[----:B------:R-:W-:Y:S01]  /*f790*/  BPT.TRAP 0x1 ;  /* 0x000000040000795c */ /* 0x000fe20000300000 */
.L_x_307:
[----:B------:R-:W2:Y:S01]  /*f7a0*/  LDL R5, [R1+0x74] ;  /* 0x0000740001057983 */ /* 0x000ea20000100800 */
[----:B-1----:R-:W-:Y:S01]  /*f7b0*/  LEA R4, R3, UR32, 0x1 ;  /* 0x0000002003047c11 */ /* 0x002fe2000f8e08ff */
[----:B------:R-:W-:Y:S01]  /*f7c0*/  VIADD R13, R13, 0xffffffff ;  /* 0xffffffff0d0d7836 */ /* 0x000fe20000000000 */
[----:B------:R-:W-:Y:S01]  /*f7d0*/  R2UR UR11, R3 ;  /* 0x00000000030b72ca */ /* 0x000fe200000e0000 */
[----:B------:R-:W-:Y:S01]  /*f7e0*/  UIADD3 UR18, UP0, UR28, 0xf0, URZ ;  /* 0x000000f01c127890 */ /* 0x000fe2000ff1e03f */
[----:B------:R-:W-:Y:S01]  /*f7f0*/  R2UR UR26, R10 ;  /* 0x000000000a1a72ca */ /* 0x000fe200000e0000 */
[----:B------:R-:W-:Y:S01]  /*f800*/  IMAD.U32 R4, R4, 0x1000, R10 ;  /* 0x0000100004047824 */ /* 0x000fe200078e000a */
[----:B------:R-:W-:Y:S01]  /*f810*/  R2UR UR27, R7 ;  /* 0x00000000071b72ca */ /* 0x000fe200000e0000 */
[----:B------:R-:W-:Y:S01]  /*f820*/  UIADD3 UR34, UP1, UR28, 0x1f0, URZ ;  /* 0x000001f01c227890 */ /* 0x000fe2000ff3e03f */
[----:B------:R-:W-:Y:S01]  /*f830*/  R2UR UR9, R11 ;  /* 0x000000000b0972ca */ /* 0x000fe200000e0000 */
[----:B------:R-:W-:Y:S01]  /*f840*/  UIADD3.X UR19, URZ, UR29, URZ, UP0, !UPT ;  /* 0x0000001d3f137290 */ /* 0x000fe200087fe43f */
[----:B------:R-:W-:Y:S01]  /*f850*/  R2UR UR8, R4 ;  /* 0x00000000040872ca */ /* 0x000fe200000e0000 */
[----:B------:R-:W-:Y:S01]  /*f860*/  UPRMT UR25, URZ, 0x5410, UR24 ;  /* 0x000054103f197896 */ /* 0x000fe20008000018 */
[----:B------:R-:W-:Y:S01]  /*f870*/  R2UR UR10, R12 ;  /* 0x000000000c0a72ca */ /* 0x000fe200000e0000 */
[----:B------:R-:W-:Y:S01]  /*f880*/  VIADD R3, R3, 0x1 ;  /* 0x0000000103037836 */ /* 0x000fe20000000000 */
[----:B------:R-:W-:Y:S01]  /*f890*/  R2UR UR33, R6 ;  /* 0x00000000062172ca */ /* 0x000fe200000e0000 */
[----:B------:R-:W-:Y:S01]  /*f8a0*/  ULEA UR11, UR11, UR15, 0xf ;  /* 0x0000000f0b0b7291 */ /* 0x000fe2000f8e783f */
[----:B------:R-:W-:Y:S01]  /*f8b0*/  ISETP.GT.AND P2, PT, R13, 0x1, PT ;  /* 0x000000010d00780c */ /* 0x000fe20003f44270 */
[----:B------:R-:W-:Y:S01]  /*f8c0*/  UPRMT UR36, URZ, 0x5410, UR23 ;  /* 0x000054103f247896 */ /* 0x000fe20008000017 */
[C---:B------:R-:W-:Y:S01]  /*f8d0*/  ISETP.NE.AND P1, PT, R3.reuse, 0x4, PT ;  /* 0x000000040300780c */ /* 0x040fe20003f25270 */
[----:B------:R-:W-:Y:S01]  /*f8e0*/  UIADD3 UR26, UR26, 0x8180, UR11 ;  /* 0x000081801a1a7890 */ /* 0x000fe2000fffe00b */
[----:B------:R-:W-:Y:S01]  /*f8f0*/  VIADD R12, R12, 0x80 ;  /* 0x000000800c0c7836 */ /* 0x000fe20000000000 */
[----:B------:R-:W-:Y:S01]  /*f900*/  UIADD3.X UR35, URZ, UR29, URZ, UP1, !UPT ;  /* 0x0000001d3f237290 */ /* 0x000fe20008ffe43f */
[----:B------:R-:W-:Y:S01]  /*f910*/  SEL R3, R3, RZ, P1 ;  /* 0x000000ff03037207 */ /* 0x000fe20000800000 */
[----:B------:R-:W-:Y:S01]  /*f920*/  UIADD3 UR8, UR8, 0x180, URZ ;  /* 0x0000018008087890 */ /* 0x000fe2000fffe03f */
[----:B------:R-:W-:Y:S01]  /*f930*/  UMOV UR20, 0x0 ;  /* 0x0000000000147882 */ /* 0x000fe20000000000 */
[----:B------:R-:W-:Y:S01]  /*f940*/  UMOV UR21, 0x10000000 ;  /* 0x1000000000157882 */ /* 0x000fe20000000000 */
[----:B------:R-:W-:Y:S01]  /*f950*/  UMOV UR11, UR27 ;  /* 0x0000001b000b7c82 */ /* 0x000fe20008000000 */
[----:B--2---:R-:W-:-:S02]  /*f960*/  R2UR UR12, R5 ;  /* 0x00000000050c72ca */ /* 0x004fc400000e0000 */
[----:B------:R-:W-:-:S04]  /*f970*/  SEL R5, RZ, 0x1, P1 ;  /* 0x00000001ff057807 */ /* 0x000fc80000800000 */
[----:B------:R-:W-:-:S07]  /*f980*/  LOP3.LUT R2, R2, R5, RZ, 0x3c, !PT ;  /* 0x0000000502027212 */ /* 0x000fce00078e3cff */
[----:B------:R0:W-:Y:S02]  /*f990*/  UTMALDG.3D.MULTICAST [UR8], [UR18], UR25, desc[UR20] ;  /* 0x00001408120073b4 */ /* 0x0001e40008011819 */
[----:B0-----:R-:W-:Y:S01]  /*f9a0*/  UMOV UR8, UR26 ;  /* 0x0000001a00087c82 */ /* 0x001fe20008000000 */
[----:B------:R-:W-:Y:S02]  /*f9b0*/  UMOV UR11, UR33 ;  /* 0x00000021000b7c82 */ /* 0x000fe40008000000 */
[----:B------:R0:W-:Y:S02]  /*f9c0*/  UTMALDG.3D.MULTICAST [UR8], [UR34], UR36, desc[UR20] ;  /* 0x00001408220073b4 */ /* 0x0001e40008011824 */
[----:B0-----:R-:W-:Y:S05]  /*f9d0*/  @P2 BRA `(.L_x_308) ;  /* 0xfffffffc00302947 */ /* 0x001fea000383ffff */
.L_x_304:
[----:B------:R-:W-:Y:S05]  /*f9e0*/  BSYNC B1 ;  /* 0x0000000000017941 */ /* 0x000fea0003800000 */
.L_x_303:
[----:B------:R-:W2:Y:S01]  /*f9f0*/  LDL.LU R15, [R1+0x7c] ;  /* 0x00007c00010f7983 */ /* 0x000ea20000300800 */
[----:B------:R-:W-:Y:S01]  /*fa00*/  LOP3.LUT P4, RZ, R0, 0xff, RZ, 0xc0, !PT ;  /* 0x000000ff00ff7812 */ /* 0x000fe2000788c0ff */
[----:B------:R-:W-:Y:S01]  /*fa10*/  VIADD R9, R9, UR13 ;  /* 0x0000000d09097c36 */ /* 0x000fe20008000000 */
[----:B------:R-:W-:Y:S01]  /*fa20*/  ULDC.64 UR8, c[0x0][0x650] ;  /* 0x0001940000087ab9 */ /* 0x000fe20000000a00 */
[----:B------:R-:W3:Y:S01]  /*fa30*/  LDL.LU R14, [R1+0x80] ;  /* 0x00008000010e7983 */ /* 0x000ee20000300800 */
[----:B------:R-:W-:Y:S01]  /*fa40*/  IMAD.MOV.U32 R5, RZ, RZ, -0x1 ;  /* 0xffffffffff057424 */ /* 0x000fe200078e00ff */
[----:B------:R-:W-:Y:S01]  /*fa50*/  BSSY B1, `(.L_x_309) ;  /* 0x0000078000017945 */ /* 0x000fe20003800000 */
[----:B------:R-:W-:Y:S01]  /*fa60*/  SHF.R.U32.HI R0, RZ, 0x2, R9 ;  /* 0x00000002ff007819 */ /* 0x000fe20000011609 */
[----:B------:R-:W-:Y:S01]  /*fa70*/  IMAD.MOV.U32 R4, RZ, RZ, -0x1 ;  /* 0xffffffffff047424 */ /* 0x000fe200078e00ff */
[----:B------:R-:W-:Y:S02]  /*fa80*/  ISETP.GT.U32.AND P1, PT, R9, 0x3, PT ;  /* 0x000000030900780c */ /* 0x000fe40003f24070 */
[----:B------:R-:W-:-:S02]  /*fa90*/  LOP3.LUT R0, R0, 0x1, RZ, 0xc0, !PT ;  /* 0x0000000100007812 */ /* 0x000fc400078ec0ff */
[----:B------:R-:W-:Y:S01]  /*faa0*/  LOP3.LUT R9, R9, 0x3, RZ, 0xc0, !PT ;  /* 0x0000000309097812 */ /* 0x000fe200078ec0ff */
[----:B------:R-:W0:Y:S01]  /*fab0*/  @P4 S2R R3, SR_CgaCtaId ;  /* 0x0000000000034919 */ /* 0x000e220000008800 */
[----:B------:R-:W-:Y:S02]  /*fac0*/  @P4 MOV R2, 0x400 ;  /* 0x0000040000024802 */ /* 0x000fe40000000f00 */
[----:B------:R-:W-:Y:S02]  /*fad0*/  ISETP.NE.U32.AND P2, PT, R0, 0x1, PT ;  /* 0x000000010000780c */ /* 0x000fe40003f45070 */
[----:B0-----:R-:W-:Y:S01]  /*fae0*/  @P4 LEA R2, R3, R2, 0x18 ;  /* 0x0000000203024211 */ /* 0x001fe200078ec0ff */
[----:B------:R-:W-:-:S03]  /*faf0*/  IMAD.U32 R3, RZ, RZ, UR13 ;  /* 0x0000000dff037e24 */ /* 0x000fc6000f8e00ff */
[----:B------:R0:W-:Y:S02]  /*fb00*/  @P4 SYNCS.ARRIVE.TRANS64.A1T0 RZ, [R2+URZ+0x78], RZ ;  /* 0x000078ff02ff49a7 */ /* 0x0001e4000810003f */
[C---:B------:R-:W-:Y:S02]  /*fb10*/  ISETP.LT.U32.AND P1, PT, R3.reuse, 0x4, P1 ;  /* 0x000000040300780c */ /* 0x040fe40000f21070 */
[----:B------:R-:W-:Y:S02]  /*fb20*/  ISETP.GT.U32.AND P2, PT, R3, 0x3, !P2 ;  /* 0x000000030300780c */ /* 0x000fe40005744070 */
[----:B------:R-:W-:Y:S02]  /*fb30*/  SEL R3, RZ, 0x1, !P1 ;  /* 0x00000001ff037807 */ /* 0x000fe40004800000 */
[----:B------:R-:W-:Y:S02]  /*fb40*/  SEL R0, RZ, 0x1, !P2 ;  /* 0x00000001ff007807 */ /* 0x000fe40005000000 */
[----:B0-----:R-:W-:-:S02]  /*fb50*/  PRMT R2, RZ, 0x7610, R2 ;  /* 0x00007610ff027816 */ /* 0x001fc40000000002 */
[----:B------:R-:W-:Y:S01]  /*fb60*/  LOP3.LUT R8, R0, R8, R3, 0x96, !PT ;  /* 0x0000000800087212 */ /* 0x000fe200078e9603 */
[----:B------:R-:W-:Y:S01]  /*fb70*/  IMAD.MOV.U32 R3, RZ, RZ, -0x1 ;  /* 0xffffffffff037424 */ /* 0x000fe200078e00ff */
[----:B------:R-:W-:Y:S02]  /*fb80*/  PRMT R0, RZ, 0x7610, R0 ;  /* 0x00007610ff007816 */ /* 0x000fe40000000000 */
[----:B---3--:R-:W-:-:S04]  /*fb90*/  IADD3 R14, P4, R14, UR16, RZ ;  /* 0x000000100e0e7c10 */ /* 0x008fc8000ff9e0ff */
[----:B--2---:R-:W-:Y:S01]  /*fba0*/  IADD3.X R15, R15, UR14, RZ, P4, !PT ;  /* 0x0000000e0f0f7c10 */ /* 0x004fe2000a7fe4ff */
[----:B------:R0:W-:Y:S01]  /*fbb0*/  STL [R1+0x80], R14 ;  /* 0x0000800e01007387 */ /* 0x0001e20000100800 */
[----:B------:R-:W-:-:S03]  /*fbc0*/  ISETP.GE.U32.AND P4, PT, R14, UR8, PT ;  /* 0x000000080e007c0c */ /* 0x000fc6000bf86070 */
[----:B------:R0:W-:Y:S01]  /*fbd0*/  STL [R1+0x7c], R15 ;  /* 0x00007c0f01007387 */ /* 0x0001e20000100800 */
[----:B------:R-:W-:-:S03]  /*fbe0*/  ISETP.GE.U32.AND.EX P1, PT, R15, UR9, PT, P4 ;  /* 0x000000090f007c0c */ /* 0x000fc6000bf26140 */
[----:B------:R0:W-:Y:S04]  /*fbf0*/  STL [R1+0x84], R5 ;  /* 0x0000840501007387 */ /* 0x0001e80000100800 */
[----:B------:R0:W-:Y:S04]  /*fc00*/  STL [R1+0x88], R4 ;  /* 0x0000880401007387 */ /* 0x0001e80000100800 */
[----:B------:R0:W-:Y:S02]  /*fc10*/  STL [R1+0x74], R3 ;  /* 0x0000740301007387 */ /* 0x0001e40000100800 */
[----:B------:R-:W-:Y:S05]  /*fc20*/  @P1 BRA `(.L_x_310) ;  /* 0x0000000400681947 */ /* 0x000fea0003800000 */
[----:B------:R-:W0:Y:S01]  /*fc30*/  S2UR UR8, SR_CTAID.X ;  /* 0x00000000000879c3 */ /* 0x000e220000002500 */
[----:B------:R-:W-:Y:S01]  /*fc40*/  ULDC.64 UR10, c[0x0][0x628] ;  /* 0x00018a00000a7ab9 */ /* 0x000fe20000000a00 */
[----:B------:R-:W-:Y:S01]  /*fc50*/  ULDC UR9, c[0x0][0x150] ;  /* 0x0000540000097ab9 */ /* 0x000fe20000000800 */
[----:B------:R-:W-:Y:S01]  /*fc60*/  ISETP.NE.U32.AND P1, PT, RZ, UR10, PT ;  /* 0x0000000aff007c0c */ /* 0x000fe2000bf25070 */
[----:B------:R-:W-:Y:S01]  /*fc70*/  ULDC UR12, c[0x0][0x630] ;  /* 0x00018c00000c7ab9 */ /* 0x000fe20000000800 */
[----:B------:R-:W-:Y:S01]  /*fc80*/  ULDC UR19, c[0x0][0x154] ;  /* 0x0000550000137ab9 */ /* 0x000fe20000000800 */
[----:B------:R-:W-:Y:S01]  /*fc90*/  IMAD.MOV.U32 R2, RZ, RZ, R14 ;  /* 0x000000ffff027224 */ /* 0x000fe200078e000e */
[----:B------:R-:W-:Y:S01]  /*fca0*/  ISETP.NE.AND.EX P1, PT, RZ, UR11, PT, P1 ;  /* 0x0000000bff007c0c */ /* 0x000fe2000bf25310 */
[----:B------:R-:W1:Y:S01]  /*fcb0*/  S2UR UR18, SR_CTAID.Y ;  /* 0x00000000001279c3 */ /* 0x000e620000002600 */
[----:B0-----:R-:W-:-:S05]  /*fcc0*/  I2FP.F32.U32 R3, UR8 ;  /* 0x0000000800037c45 */ /* 0x001fca0008201000 */
[----:B------:R-:W-:Y:S01]  /*fcd0*/  FMUL R12, R3, UR9 ;  /* 0x00000009030c7c20 */ /* 0x000fe20008400000 */
[----:B------:R-:W-:-:S05]  /*fce0*/  IMAD.MOV.U32 R3, RZ, RZ, R15 ;  /* 0x000000ffff037224 */ /* 0x000fca00078e000f */
[----:B------:R-:W-:Y:S05]  /*fcf0*/  @!P1 BRA `(.L_x_311) ;  /* 0x0000000000289947 */ /* 0x000fea0003800000 */
[----:B------:R-:W-:Y:S02]  /*fd00*/  ULDC UR9, c[0x0][0x634] ;  /* 0x00018d0000097ab9 */ /* 0x000fe40000000800 */
[----:B------:R-:W-:-:S05]  /*fd10*/  IADD3 R7, P1, R14, UR9, RZ ;  /* 0x000000090e077c10 */ /* 0x000fca000ff3e0ff */
[----:B------:R-:W-:-:S04]  /*fd20*/  IMAD.X R11, RZ, RZ, R15, P1 ;  /* 0x000000ffff0b7224 */ /* 0x000fc800008e060f */
[----:B------:R-:W-:-:S04]  /*fd30*/  IMAD.WIDE.U32 R4, R11, UR10, RZ ;  /* 0x0000000a0b047c25 */ /* 0x000fc8000f8e00ff */
[----:B------:R-:W-:-:S04]  /*fd40*/  IMAD.WIDE.U32 R4, P1, R7, UR11, R4 ;  /* 0x0000000b07047c25 */ /* 0x000fc8000f820004 */
[----:B------:R-:W-:-:S04]  /*fd50*/  IMAD.WIDE.U32 R6, R7, UR10, RZ ;  /* 0x0000000a07067c25 */ /* 0x000fc8000f8e00ff */
[----:B------:R-:W-:Y:S01]  /*fd60*/  IMAD.X R3, RZ, RZ, RZ, P1 ;  /* 0x000000ffff037224 */ /* 0x000fe200008e06ff */
[----:B------:R-:W-:Y:S01]  /*fd70*/  IADD3 RZ, P1, R7, R4, RZ ;  /* 0x0000000407ff7210 */ /* 0x000fe20007f3e0ff */
[----:B------:R-:W-:-:S04]  /*fd80*/  IMAD.MOV.U32 R2, RZ, RZ, R5 ;  /* 0x000000ffff027224 */ /* 0x000fc800078e0005 */
[----:B------:R-:W-:-:S08]  /*fd90*/  IMAD.WIDE.U32.X R2, R11, UR11, R2, P1 ;  /* 0x0000000b0b027c25 */ /* 0x000fd000088e0402 */
.L_x_311:
[--C-:B------:R-:W-:Y:S01]  /*fda0*/  SHF.R.U64 R10, R2, UR12, R3.reuse ;  /* 0x0000000c020a7c19 */ /* 0x100fe20008001203 */
[----:B------:R-:W0:Y:S01]  /*fdb0*/  F2I.U32.TRUNC.NTZ R12, R12 ;  /* 0x0000000c000c7305 */ /* 0x000e22000020f000 */
[----:B------:R-:W-:Y:S01]  /*fdc0*/  SHF.R.U32.HI R2, RZ, UR12, R3 ;  /* 0x0000000cff027c19 */ /* 0x000fe20008011603 */
[----:B------:R-:W-:Y:S01]  /*fdd0*/  ULDC.64 UR10, c[0x0][0x620] ;  /* 0x00018800000a7ab9 */ /* 0x000fe20000000a00 */
[----:B------:R-:W-:Y:S01]  /*fde0*/  IADD3 R5, P1, RZ, -R10, RZ ;  /* 0x8000000aff057210 */ /* 0x000fe20007f3e0ff */
[----:B------:R-:W-:Y:S01]  /*fdf0*/  IMAD.MOV.U32 R3, RZ, RZ, R15 ;  /* 0x000000ffff037224 */ /* 0x000fe200078e000f */
[----:B-1----:R-:W-:Y:S01]  /*fe00*/  I2FP.F32.U32 R4, UR18 ;  /* 0x0000001200047c45 */ /* 0x002fe20008201000 */
[----:B------:R-:W-:Y:S01]  /*fe10*/  ULDC.64 UR20, c[0x0][0x640] ;  /* 0x0001900000147ab9 */ /* 0x000fe20000000a00 */
[----:B------:R-:W-:Y:S01]  /*fe20*/  ULDC UR12, c[0x0][0x658] ;  /* 0x00019600000c7ab9 */ /* 0x000fe20000000800 */
[----:B------:R-:W-:Y:S01]  /*fe30*/  IMAD.X R2, RZ, RZ, ~R2, P1 ;  /* 0x000000ffff027224 */ /* 0x000fe200008e0e02 */
[----:B------:R-:W-:Y:S01]  /*fe40*/  ISETP.NE.U32.AND P1, PT, RZ, UR20, PT ;  /* 0x00000014ff007c0c */ /* 0x000fe2000bf25070 */
[----:B------:R-:W-:Y:S01]  /*fe50*/  FMUL R6, R4, UR19 ;  /* 0x0000001304067c20 */ /* 0x000fe20008400000 */
[----:B------:R-:W-:Y:S01]  /*fe60*/  ULDC UR19, c[0x0][0x648] ;  /* 0x0001920000137ab9 */ /* 0x000fe20000000800 */
[----:B------:R-:W-:Y:S01]  /*fe70*/  IMAD R4, R2, UR10, RZ ;  /* 0x0000000a02047c24 */ /* 0x000fe2000f8e02ff */
[----:B------:R-:W-:Y:S01]  /*fe80*/  ISETP.NE.AND.EX P1, PT, RZ, UR21, PT, P1 ;  /* 0x00000015ff007c0c */ /* 0x000fe2000bf25310 */
[----:B------:R-:W-:Y:S01]  /*fe90*/  IMAD.MOV.U32 R2, RZ, RZ, R14 ;  /* 0x000000ffff027224 */ /* 0x000fe200078e000e */
[----:B0-----:R-:W-:Y:S01]  /*fea0*/  R2UR UR9, R12 ;  /* 0x000000000c0972ca */ /* 0x001fe200000e0000 */
[----:B------:R-:W0:Y:S01]  /*feb0*/  LDC R14, c[0x0][0x610] ;  /* 0x00018400ff0e7b82 */ /* 0x000e220000000800 */
[----:B------:R-:W1:Y:S01]  /*fec0*/  F2I.U32.TRUNC.NTZ R6, R6 ;  /* 0x0000000600067305 */ /* 0x000e62000020f000 */
[----:B------:R-:W-:Y:S01]  /*fed0*/  IMAD.WIDE.U32 R2, R5, UR10, R2 ;  /* 0x0000000a05027c25 */ /* 0x000fe2000f8e0002 */
[----:B------:R-:W-:-:S03]  /*fee0*/  ULDC UR10, c[0x0][0x618] ;  /* 0x00018600000a7ab9 */ /* 0x000fc60000000800 */
[----:B------:R-:W-:-:S04]  /*fef0*/  IMAD R5, R5, UR11, R4 ;  /* 0x0000000b05057c24 */ /* 0x000fc8000f8e0204 */
[----:B------:R-:W-:-:S05]  /*ff00*/  IMAD.IADD R3, R3, 0x1, R5 ;  /* 0x0000000103037824 */ /* 0x000fca00078e0205 */
[--C-:B------:R-:W-:Y:S02]  /*ff10*/  SHF.R.U64 R12, R2, UR10, R3.reuse ;  /* 0x0000000a020c7c19 */ /* 0x100fe40008001203 */
[----:B------:R-:W-:Y:S01]  /*ff20*/  SHF.R.U32.HI R3, RZ, UR10, R3 ;  /* 0x0000000aff037c19 */ /* 0x000fe20008011603 */
[----:B------:R-:W-:Y:S01]  /*ff30*/  ULDC UR10, c[0x0][0x608] ;  /* 0x00018200000a7ab9 */ /* 0x000fe20000000800 */
[----:B-1----:R-:W-:Y:S02]  /*ff40*/  R2UR UR11, R6 ;  /* 0x00000000060b72ca */ /* 0x002fe400000e0000 */
[--C-:B------:R-:W-:Y:S02]  /*ff50*/  SHF.R.U64 R13, R12, UR10, R3.reuse ;  /* 0x0000000a0c0d7c19 */ /* 0x100fe40008001203 */
[----:B------:R-:W-:Y:S01]  /*ff60*/  SHF.R.U32.HI R2, RZ, UR10, R3 ;  /* 0x0000000aff027c19 */ /* 0x000fe20008011603 */
[----:B------:R-:W-:-:S03]  /*ff70*/  UIADD3 UR10, -UR9, URZ, URZ ;  /* 0x0000003f090a7290 */ /* 0x000fc6000fffe13f */
[--C-:B------:R-:W-:Y:S01]  /*ff80*/  SHF.R.U64 R15, R13, UR12, R2.reuse ;  /* 0x0000000c0d0f7c19 */ /* 0x100fe20008001202 */
[----:B------:R-:W-:Y:S01]  /*ff90*/  ULDC UR9, c[0x0][0x144] ;  /* 0x0000510000097ab9 */ /* 0x000fe20000000800 */
[----:B------:R-:W-:-:S03]  /*ffa0*/  SHF.R.U32.HI R3, RZ, UR12, R2 ;  /* 0x0000000cff037c19 */ /* 0x000fc60008011602 */
[----:B------:R-:W-:Y:S01]  /*ffb0*/  IMAD.MOV.U32 R2, RZ, RZ, R15 ;  /* 0x000000ffff027224 */ /* 0x000fe200078e000f */
[----:B------:R-:W-:Y:S06]  /*ffc0*/  @!P1 BRA `(.L_x_312) ;  /* 0x0000000000289947 */ /* 0x000fec0003800000 */
        /* <DEDUP_REMOVED lines=10> */
.L_x_312:
[----:B------:R-:W-:Y:S01]  /*10070*/  UIADD3 UR11, -UR11, URZ, URZ ;  /* 0x0000003f0b0b7290 */ /* 0x000fe2000fffe13f */
[----:B------:R-:W-:Y:S01]  /*10080*/  SHF.R.U64 R3, R2, UR19, R3 ;  /* 0x0000001302037c19 */ /* 0x000fe20008001203 */
[----:B------:R-:W-:Y:S01]  /*10090*/  UIMAD UR8, UR9, UR10, UR8 ;  /* 0x0000000a090872a4 */ /* 0x000fe2000f8e0208 */
[----:B------:R-:W-:Y:S01]  /*100a0*/  LOP3.LUT R2, R13, UR22, RZ, 0xc0, !PT ;  /* 0x000000160d027c12 */ /* 0x000fe2000f8ec0ff */
[----:B------:R-:W-:Y:S01]  /*100b0*/  IMAD.MOV.U32 R6, RZ, RZ, 0x1 ;  /* 0x00000001ff067424 */ /* 0x000fe200078e00ff */
[----:B------:R-:W-:Y:S01]  /*100c0*/  ULDC UR9, c[0x0][0x148] ;  /* 0x0000520000097ab9 */ /* 0x000fe20000000800 */
[----:B------:R-:W-:Y:S01]  /*100d0*/  IMAD.MOV R4, RZ, RZ, -R3 ;  /* 0x000000ffff047224 */ /* 0x000fe200078e0a03 */
[----:B------:R-:W-:Y:S01]  /*100e0*/  @UP2 UIMAD UR8, UR9, UR11, UR18 ;  /* 0x0000000b090822a4 */ /* 0x000fe2000f8e0212 */
[----:B------:R-:W-:Y:S01]  /*100f0*/  IMAD R3, R3, UR5, R2 ;  /* 0x0000000503037c24 */ /* 0x000fe2000f8e0202 */
[----:B------:R-:W-:Y:S01]  /*10100*/  LOP3.LUT R5, R12, UR4, RZ, 0xc0, !PT ;  /* 0x000000040c057c12 */ /* 0x000fe2000f8ec0ff */
[----:B------:R-:W-:Y:S01]  /*10110*/  ULDC UR9, c[0x0][0x638] ;  /* 0x00018e0000097ab9 */ /* 0x000fe20000000800 */
[----:B------:R-:W-:Y:S01]  /*10120*/  PLOP3.LUT P1, PT, PT, PT, UP2, 0x80, 0x0 ;  /* 0x000000000000781c */ /* 0x000fe20003f2f028 */
[----:B------:R-:W-:-:S02]  /*10130*/  IMAD R2, R4, UR9, R15 ;  /* 0x0000000904027c24 */ /* 0x000fc4000f8e020f */
[----:B0-----:R-:W-:Y:S01]  /*10140*/  IMAD R3, R3, R14, UR8 ;  /* 0x0000000803037e24 */ /* 0x001fe2000f8e020e */
[----:B------:R-:W-:Y:S02]  /*10150*/  ULDC UR8, c[0x0][0x600] ;  /* 0x0001800000087ab9 */ /* 0x000fe40000000800 */
[----:B------:R-:W-:Y:S01]  /*10160*/  IMAD R4, R2, UR8, R5 ;  /* 0x0000000802047c24 */ /* 0x000fe2000f8e0205 */
[----:B------:R-:W-:-:S04]  /*10170*/  PRMT R2, R6, 0x7610, R2 ;  /* 0x0000761006027816 */ /* 0x000fc80000000002 */
[----:B------:R-:W-:Y:S02]  /*10180*/  SEL R5, R4, R3, !P1 ;  /* 0x0000000304057207 */ /* 0x000fe40004800000 */
[----:B------:R-:W-:-:S03]  /*10190*/  SEL R3, R3, R4, !P1 ;  /* 0x0000000403037207 */ /* 0x000fc60004800000 */
[----:B------:R1:W-:Y:S04]  /*101a0*/  STL [R1+0x88], R5 ;  /* 0x0000880501007387 */ /* 0x0003e80000100800 */
[----:B------:R1:W-:Y:S04]  /*101b0*/  STL [R1+0x74], R10 ;  /* 0x0000740a01007387 */ /* 0x0003e80000100800 */
[----:B------:R1:W-:Y:S02]  /*101c0*/  STL [R1+0x84], R3 ;  /* 0x0000840301007387 */ /* 0x0003e40000100800 */
.L_x_310:
[----:B------:R-:W-:Y:S05]  /*101d0*/  BSYNC B1 ;  /* 0x0000000000017941 */ /* 0x000fea0003800000 */
.L_x_309:
[----:B------:R-:W-:-:S13]  /*101e0*/  LOP3.LUT P1, RZ, R2, 0xff, RZ, 0xc0, !PT ;  /* 0x000000ff02ff7812 */ /* 0x000fda000782c0ff */
[----:B------:R-:W-:Y:S05]  /*101f0*/  @P1 BRA `(.L_x_313) ;  /* 0xfffffff000e81947 */ /* 0x000fea000383ffff */
[----:B------:R-:W-:Y:S05]  /*10200*/  BSYNC B0 ;  /* 0x0000000000007941 */ /* 0x000fea0003800000 */
.L_x_301:
[----:B------:R-:W-:-:S03]  /*10210*/  UMOV UR8, 0xffffffff ;  /* 0xffffffff00087882 */ /* 0x000fc60000000000 */
[----:B------:R-:W-:Y:S05]  /*10220*/  BRA.DIV UR8, `(.L_x_314) ;  /* 0x0000000608587947 */ /* 0x000fea000b800000 */
[----:B------:R-:W-:-:S13]  /*10230*/  ELECT P0, URZ, PT ;  /* 0x00000000003f782f */ /* 0x000fda0003800000 */
.L_x_330:
[----:B------:R-:W-:Y:S04]  /*10240*/  BSSY B0, `(.L_x_315) ;  /* 0x000002c000007945 */ /* 0x000fe80003800000 */
[----:B------:R-:W-:Y:S05]  /*10250*/  @!P0 BRA `(.L_x_316) ;  /* 0x0000000000a88947 */ /* 0x000fea0003800000 */
[----:B------:R-:W-:-:S04]  /*10260*/  ULOP3.LUT UR8, UR7, 0x2, URZ, 0xfc, !UPT ;  /* 0x0000000207087892 */ /* 0x000fc8000f8efc3f */
[----:B------:R-:W-:-:S06]  /*10270*/  UISETP.NE.AND UP0, UPT, UR8, 0x3, UPT ;  /* 0x000000030800788c */ /* 0x000fcc000bf05270 */
[----:B------:R-:W-:-:S13]  /*10280*/  PLOP3.LUT P0, PT, PT, PT, UP0, 0x80, 0x0 ;  /* 0x000000000000781c */ /* 0x000fda0003f0f008 */
[----:B------:R-:W-:Y:S05]  /*10290*/  @!P0 BRA `(.L_x_317) ;  /* 0x0000000000048947 */ /* 0x000fea0003800000 */
[----:B------:R-:W-:Y:S01]  /*102a0*/  BPT.TRAP 0x1 ;  /* 0x000000040000795c */ /* 0x000fe20000300000 */
.L_x_317:
[----:B01----:R-:W0:Y:S01]  /*102b0*/  S2R R3, SR_CgaCtaId ;  /* 0x0000000000037919 */ /* 0x003e220000008800 */
[----:B------:R-:W-:Y:S02]  /*102c0*/  MOV R0, 0x400 ;  /* 0x0000040000007802 */ /* 0x000fe40000000f00 */
[----:B------:R-:W-:Y:S02]  /*102d0*/  SHF.L.U32 R2, R8, 0x1f, RZ ;  /* 0x0000001f08027819 */ /* 0x000fe400000006ff */
[----:B0-----:R-:W-:-:S05]  /*102e0*/  LEA R0, R3, R0, 0x18 ;  /* 0x0000000003007211 */ /* 0x001fca00078ec0ff */
[----:B------:R-:W-:-:S04]  /*102f0*/  VIADD R0, R0, 0x20 ;  /* 0x0000002000007836 */ /* 0x000fc80000000000 */
[C---:B------:R-:W-:Y:S02]  /*10300*/  IMAD R5, R9.reuse, 0x8, R0 ;  /* 0x0000000809057824 */ /* 0x040fe400078e0200 */
[----:B------:R-:W-:Y:S02]  /*10310*/  VIADD R9, R9, 0x1 ;  /* 0x0000000109097836 */ /* 0x000fe40000000000 */
[----:B------:R-:W0:Y:S03]  /*10320*/  SYNCS.PHASECHK.TRANS64.TRYWAIT P0, [R5+URZ], R2 ;  /* 0x00000002050075a7 */ /* 0x000e26000800017f */
[----:B------:R-:W-:-:S04]  /*10330*/  ISETP.NE.AND P1, PT, R9, 0x4, PT ;  /* 0x000000040900780c */ /* 0x000fc80003f25270 */
[----:B------:R-:W-:Y:S02]  /*10340*/  SEL R3, RZ, 0x1, P1 ;  /* 0x00000001ff037807 */ /* 0x000fe40000800000 */
[----:B------:R-:W-:Y:S02]  /*10350*/  SEL R9, R9, RZ, P1 ;  /* 0x000000ff09097207 */ /* 0x000fe40000800000 */
[----:B------:R-:W-:-:S03]  /*10360*/  LOP3.LUT R8, R8, R3, RZ, 0x3c, !PT ;  /* 0x0000000308087212 */ /* 0x000fc600078e3cff */
[----:B------:R-:W-:Y:S01]  /*10370*/  IMAD R7, R9, 0x8, R0 ;  /* 0x0000000809077824 */ /* 0x000fe200078e0200 */
[----:B------:R-:W-:Y:S01]  /*10380*/  SHF.L.U32 R4, R8, 0x1f, RZ ;  /* 0x0000001f08047819 */ /* 0x000fe200000006ff */
[----:B0-----:R-:W-:Y:S06]  /*10390*/  @!P0 BRA `(.L_x_318) ;  /* 0x0000000400208947 */ /* 0x001fec0003800000 */
.L_x_331:
[----:B------:R-:W1:Y:S01]  /*103a0*/  SYNCS.PHASECHK.TRANS64.TRYWAIT P0, [R7+URZ], R4 ;  /* 0x00000004070075a7 */ /* 0x000e62000800017f */
[----:B0-----:R-:W-:-:S05]  /*103b0*/  VIADD R2, R9, 0x1 ;  /* 0x0000000109027836 */ /* 0x001fca0000000000 */
[----:B------:R-:W-:-:S04]  /*103c0*/  ISETP.NE.AND P1, PT, R2, 0x4, PT ;  /* 0x000000040200780c */ /* 0x000fc80003f25270 */
[----:B------:R-:W-:Y:S02]  /*103d0*/  SEL R3, RZ, 0x1, P1 ;  /* 0x00000001ff037807 */ /* 0x000fe40000800000 */
[----:B------:R-:W-:Y:S02]  /*103e0*/  SEL R9, R2, RZ, P1 ;  /* 0x000000ff02097207 */ /* 0x000fe40000800000 */
[----:B------:R-:W-:-:S03]  /*103f0*/  LOP3.LUT R11, R8, R3, RZ, 0x3c, !PT ;  /* 0x00000003080b7212 */ /* 0x000fc600078e3cff */
[----:B------:R-:W-:Y:S01]  /*10400*/  IMAD R6, R9, 0x8, R0 ;  /* 0x0000000809067824 */ /* 0x000fe200078e0200 */
[----:B------:R-:W-:Y:S01]  /*10410*/  SHF.L.U32 R5, R11, 0x1f, RZ ;  /* 0x0000001f0b057819 */ /* 0x000fe200000006ff */
[----:B-1----:R-:W-:Y:S06]  /*10420*/  @!P0 BRA `(.L_x_319) ;  /* 0x0000000400108947 */ /* 0x002fec0003800000 */
.L_x_332:
[----:B------:R-:W1:Y:S01]  /*10430*/  SYNCS.PHASECHK.TRANS64.TRYWAIT P0, [R6+URZ], R5 ;  /* 0x00000005060075a7 */ /* 0x000e62000800017f */
[----:B------:R-:W-:-:S05]  /*10440*/  VIADD R2, R9, 0x1 ;  /* 0x0000000109027836 */ /* 0x000fca0000000000 */
[----:B------:R-:W-:-:S04]  /*10450*/  ISETP.NE.AND P1, PT, R2, 0x4, PT ;  /* 0x000000040200780c */ /* 0x000fc80003f25270 */
[----:B0-----:R-:W-:Y:S02]  /*10460*/  SEL R4, RZ, 0x1, P1 ;  /* 0x00000001ff047807 */ /* 0x001fe40000800000 */
[----:B------:R-:W-:Y:S02]  /*10470*/  SEL R3, R2, RZ, P1 ;  /* 0x000000ff02037207 */ /* 0x000fe40000800000 */
[----:B------:R-:W-:Y:S01]  /*10480*/  LOP3.LUT R4, R11, R4, RZ, 0x3c, !PT ;  /* 0x000000040b047212 */ /* 0x000fe200078e3cff */
[----:B-1----:R-:W-:Y:S06]  /*10490*/  @!P0 BRA `(.L_x_320) ;  /* 0x0000000400088947 */ /* 0x002fec0003800000 */
.L_x_333:
[----:B------:R-:W-:Y:S01]  /*104a0*/  IMAD R3, R3, 0x8, R0 ;  /* 0x0000000803037824 */ /* 0x000fe200078e0200 */
[----:B------:R-:W-:-:S07]  /*104b0*/  SHF.L.U32 R0, R4, 0x1f, RZ ;  /* 0x0000001f04007819 */ /* 0x000fce00000006ff */
.L_x_321:
[----:B-1----:R1:W2:Y:S02]  /*104c0*/  SYNCS.PHASECHK.TRANS64.TRYWAIT P0, [R3+URZ], R0 ;  /* 0x00000000030075a7 */ /* 0x0022a4000800017f */
[----:B--2---:R-:W-:Y:S05]  /*104d0*/  @!P0 NANOSLEEP.SYNCS 0x989680 ;  /* 0x009896800000895d */ /* 0x004fea0003900000 */
[----:B------:R-:W2:Y:S02]  /*104e0*/  @!P0 SYNCS.PHASECHK.TRANS64 P0, [R3+URZ], R0 ;  /* 0x00000000030085a7 */ /* 0x000ea4000800007f */
[----:B--2---:R-:W-:Y:S05]  /*104f0*/  @!P0 BRA `(.L_x_321) ;  /* 0xfffffffc00f08947 */ /* 0x004fea000383ffff */
.L_x_316:
[----:B------:R-:W-:Y:S05]  /*10500*/  BSYNC B0 ;  /* 0x0000000000007941 */ /* 0x000fea0003800000 */
.L_x_315:
[----:B------:R-:W-:Y:S05]  /*10510*/  EXIT ;  /* 0x000000000000794d */ /* 0x000fea0003800000 */
.L_x_18:
[----:B0-----:R-:W-:-:S04]  /*10520*/  IMAD.U32 R3, RZ, RZ, UR21 ;  /* 0x00000015ff037e24 */ /* 0x001fc8000f8e00ff */
[----:B------:R0:W1:Y:S03]  /*10530*/  SYNCS.PHASECHK.TRANS64.TRYWAIT P0, [R3+URZ+-0x8], R0 ;  /* 0xfffff800030075a7 */ /* 0x000066000800017f */
[----:B-1----:R-:W-:Y:S05]  /*10540*/  @!P0 NANOSLEEP.SYNCS 0x989680 ;  /* 0x009896800000895d */ /* 0x002fea0003900000 */
[----:B------:R-:W1:Y:S02]  /*10550*/  @!P0 SYNCS.PHASECHK.TRANS64 P0, [R3+URZ+-0x8], R0 ;  /* 0xfffff800030085a7 */ /* 0x000e64000800007f */
[----:B-1----:R-:W-:Y:S05]  /*10560*/  @!P0 BRA `(.L_x_18) ;  /* 0xfffffffc00ec8947 */ /* 0x002fea000383ffff */
[----:B------:R-:W-:Y:S05]  /*10570*/  BRA `(.L_x_322) ;  /* 0xffffff1000d47947 */ /* 0x000fea000383ffff */
.L_x_23:
[----:B-1----:R-:W-:-:S04]  /*10580*/  IMAD.U32 R3, RZ, RZ, UR4 ;  /* 0x00000004ff037e24 */ /* 0x002fc8000f8e00ff */
[----:B------:R1:W2:Y:S03]  /*10590*/  SYNCS.PHASECHK.TRANS64.TRYWAIT P0, [R3+URZ], R0 ;  /* 0x00000000030075a7 */ /* 0x0002a6000800017f */
[----:B--2---:R-:W-:Y:S05]  /*105a0*/  @!P0 NANOSLEEP.SYNCS 0x989680 ;  /* 0x009896800000895d */ /* 0x004fea0003900000 */
[----:B------:R-:W2:Y:S02]  /*105b0*/  @!P0 SYNCS.PHASECHK.TRANS64 P0, [R3+URZ], R0 ;  /* 0x00000000030085a7 */ /* 0x000ea4000800007f */
[----:B--2---:R-:W-:Y:S05]  /*105c0*/  @!P0 BRA `(.L_x_23) ;  /* 0xfffffffc00ec8947 */ /* 0x004fea000383ffff */
[----:B------:R-:W-:Y:S05]  /*105d0*/  BRA `(.L_x_22) ;  /* 0xffffff1c003c7947 */ /* 0x000fea000383ffff */
.L_x_29:
[----:B-----5:R2:W-:Y:S02]  /*105e0*/  STL [R1+0xa0], R0 ;  /* 0x0000a00001007387 */ /* 0x0205e40000100800 */
[----:B--2---:R-:W-:-:S04]  /*105f0*/  IMAD.U32 R0, RZ, RZ, UR8 ;  /* 0x00000008ff007e24 */ /* 0x004fc8000f8e00ff */
[----:B------:R2:W3:Y:S03]  /*10600*/  SYNCS.PHASECHK.TRANS64.TRYWAIT P0, [R0+URZ], R229 ;  /* 0x000000e5000075a7 */ /* 0x0004e6000800017f */
[----:B---3--:R-:W-:Y:S05]  /*10610*/  @!P0 NANOSLEEP.SYNCS 0x989680 ;  /* 0x009896800000895d */ /* 0x008fea0003900000 */
[----:B------:R2:W3:Y:S02]  /*10620*/  @!P0 SYNCS.PHASECHK.TRANS64 P0, [R0+URZ], R229 ;  /* 0x000000e5000085a7 */ /* 0x0004e4000800007f */
[----:B--2---:R2:W5:Y:S02]  /*10630*/  LDL.LU R0, [R1+0xa0] ;  /* 0x0000a00001007983 */ /* 0x0045640000300800 */
[----:B--23--:R-:W-:Y:S05]  /*10640*/  @!P0 BRA `(.L_x_29) ;  /* 0xfffffffc00e48947 */ /* 0x00cfea000383ffff */
[----:B------:R-:W-:Y:S05]  /*10650*/  BRA `(.L_x_28) ;  /* 0xffffff2c00d47947 */ /* 0x000fea000383ffff */
.L_x_37:
[----:B---3--:R-:W-:-:S04]  /*10660*/  IMAD.U32 R25, RZ, RZ, UR21 ;  /* 0x00000015ff197e24 */ /* 0x008fc8000f8e00ff */
[----:B------:R3:W4:Y:S03]  /*10670*/  SYNCS.PHASECHK.TRANS64.TRYWAIT P0, [R25+URZ+0x8], R24 ;  /* 0x00000818190075a7 */ /* 0x000726000800017f */
[----:B----4-:R-:W-:Y:S05]  /*10680*/  @!P0 NANOSLEEP.SYNCS 0x989680 ;  /* 0x009896800000895d */ /* 0x010fea0003900000 */
[----:B------:R-:W4:Y:S02]  /*10690*/  @!P0 SYNCS.PHASECHK.TRANS64 P0, [R25+URZ+0x8], R24 ;  /* 0x00000818190085a7 */ /* 0x000f24000800007f */
[----:B----4-:R-:W-:Y:S05]  /*106a0*/  @!P0 BRA `(.L_x_37) ;  /* 0xfffffffc00ec8947 */ /* 0x010fea000383ffff */
[----:B------:R-:W-:Y:S05]  /*106b0*/  BRA `(.L_x_323) ;  /* 0xffffff5000c87947 */ /* 0x000fea000383ffff */
.L_x_302:
[----:B------:R-:W-:Y:S01]  /*106c0*/  BSSY B1, `(.L_x_324) ;  /* 0x0000006000017945 */ /* 0x000fe20003800000 */
[----:B------:R-:W-:-:S07]  /*106d0*/  IMAD.MOV.U32 R2, RZ, RZ, -0x1 ;  /* 0xffffffffff027424 */ /* 0x000fce00078e00ff */
[----:B------:R-:W-:Y:S05]  /*106e0*/  WARPSYNC.COLLECTIVE R2, `(.L_x_325) ;  /* 0x00000000020c7348 */ /* 0x000fea0003c00000 */
[----:B------:R-:W-:Y:S02]  /*106f0*/  ELECT P1, UR62, PT ;  /* 0x00000000003e782f */ /* 0x000fe40003820000 */
[----:B------:R-:W-:Y:S01]  /*10700*/  MOV R2, UR62 ;  /* 0x0000003e00027c02 */ /* 0x000fe20008000f00 */
[----:B------:R-:W-:Y:S10]  /*10710*/  ENDCOLLECTIVE ;  /* 0x000000000000791b */ /* 0x000ff40003800000 */
.L_x_325:
[----:B------:R-:W-:Y:S05]  /*10720*/  BSYNC B1 ;  /* 0x0000000000017941 */ /* 0x000fea0003800000 */
.L_x_324:
[----:B------:R-:W-:Y:S05]  /*10730*/  BRA `(.L_x_326) ;  /* 0xffffffec00a47947 */ /* 0x000fea000383ffff */
.L_x_305:
[----:B-1----:R1:W2:Y:S02]  /*10740*/  SYNCS.PHASECHK.TRANS64.TRYWAIT P1, [R11+URZ+0x20], R4 ;  /* 0x000020040b0075a7 */ /* 0x0022a4000802017f */
[----:B--2---:R-:W-:Y:S05]  /*10750*/  @!P1 NANOSLEEP.SYNCS 0x989680 ;  /* 0x009896800000995d */ /* 0x004fea0003900000 */
[----:B------:R-:W2:Y:S02]  /*10760*/  @!P1 SYNCS.PHASECHK.TRANS64 P1, [R11+URZ+0x20], R4 ;  /* 0x000020040b0095a7 */ /* 0x000ea4000802007f */
[----:B--2---:R-:W-:Y:S05]  /*10770*/  @!P1 BRA `(.L_x_305) ;  /* 0xfffffffc00f09947 */ /* 0x004fea000383ffff */
[----:B------:R-:W-:Y:S05]  /*10780*/  BRA `(.L_x_327) ;  /* 0xffffffec00e47947 */ /* 0x000fea000383ffff */
.L_x_314:
[----:B------:R-:W-:Y:S01]  /*10790*/  BSSY B0, `(.L_x_328) ;  /* 0x0000006000007945 */ /* 0x000fe20003800000 */
[----:B------:R-:W-:-:S07]  /*107a0*/  IMAD.MOV.U32 R2, RZ, RZ, -0x1 ;  /* 0xffffffffff027424 */ /* 0x000fce00078e00ff */
[----:B01----:R-:W-:Y:S05]  /*107b0*/  WARPSYNC.COLLECTIVE R2, `(.L_x_329) ;  /* 0x00000000020c7348 */ /* 0x003fea0003c00000 */
[----:B------:R-:W-:Y:S02]  /*107c0*/  ELECT P1, UR62, PT ;  /* 0x00000000003e782f */ /* 0x000fe40003820000 */
[----:B------:R-:W-:Y:S01]  /*107d0*/  MOV R2, UR62 ;  /* 0x0000003e00027c02 */ /* 0x000fe20008000f00 */
[----:B01----:R-:W-:Y:S10]  /*107e0*/  ENDCOLLECTIVE ;  /* 0x000000000000791b */ /* 0x003ff40003800000 */
.L_x_329:
[----:B------:R-:W-:Y:S05]  /*107f0*/  BSYNC B0 ;  /* 0x0000000000007941 */ /* 0x000fea0003800000 */
.L_x_328:
[----:B------:R-:W-:Y:S01]  /*10800*/  PLOP3.LUT P0, PT, P1, PT, PT, 0x80, 0x0 ;  /* 0x000000000000781c */ /* 0x000fe20000f0f070 */
[----:B------:R-:W-:-:S12]  /*10810*/  BRA `(.L_x_330) ;  /* 0xfffffff800887947 */ /* 0x000fd8000383ffff */
.L_x_318:
[----:B0-----:R0:W1:Y:S02]  /*10820*/  SYNCS.PHASECHK.TRANS64.TRYWAIT P0, [R5+URZ], R2 ;  /* 0x00000002050075a7 */ /* 0x001064000800017f */
[----:B-1----:R-:W-:Y:S05]  /*10830*/  @!P0 NANOSLEEP.SYNCS 0x989680 ;  /* 0x009896800000895d */ /* 0x002fea0003900000 */
[----:B------:R-:W1:Y:S02]  /*10840*/  @!P0 SYNCS.PHASECHK.TRANS64 P0, [R5+URZ], R2 ;  /* 0x00000002050085a7 */ /* 0x000e64000800007f */
[----:B-1----:R-:W-:Y:S05]  /*10850*/  @!P0 BRA `(.L_x_318) ;  /* 0xfffffffc00f08947 */ /* 0x002fea000383ffff */
[----:B------:R-:W-:Y:S05]  /*10860*/  BRA `(.L_x_331) ;  /* 0xfffffff800cc7947 */ /* 0x000fea000383ffff */
.L_x_319:
[----:B0-----:R0:W1:Y:S02]  /*10870*/  SYNCS.PHASECHK.TRANS64.TRYWAIT P0, [R7+URZ], R4 ;  /* 0x00000004070075a7 */ /* 0x001064000800017f */
[----:B-1----:R-:W-:Y:S05]  /*10880*/  @!P0 NANOSLEEP.SYNCS 0x989680 ;  /* 0x009896800000895d */ /* 0x002fea0003900000 */
[----:B------:R-:W1:Y:S02]  /*10890*/  @!P0 SYNCS.PHASECHK.TRANS64 P0, [R7+URZ], R4 ;  /* 0x00000004070085a7 */ /* 0x000e64000800007f */
[----:B-1----:R-:W-:Y:S05]  /*108a0*/  @!P0 BRA `(.L_x_319) ;  /* 0xfffffffc00f08947 */ /* 0x002fea000383ffff */
[----:B------:R-:W-:Y:S05]  /*108b0*/  BRA `(.L_x_332) ;  /* 0xfffffff800dc7947 */ /* 0x000fea000383ffff */
.L_x_320:
[----:B0-----:R0:W1:Y:S02]  /*108c0*/  SYNCS.PHASECHK.TRANS64.TRYWAIT P0, [R6+URZ], R5 ;  /* 0x00000005060075a7 */ /* 0x001064000800017f */
[----:B-1----:R-:W-:Y:S05]  /*108d0*/  @!P0 NANOSLEEP.SYNCS 0x989680 ;  /* 0x009896800000895d */ /* 0x002fea0003900000 */
[----:B------:R-:W1:Y:S02]  /*108e0*/  @!P0 SYNCS.PHASECHK.TRANS64 P0, [R6+URZ], R5 ;  /* 0x00000005060085a7 */ /* 0x000e64000800007f */
[----:B-1----:R-:W-:Y:S05]  /*108f0*/  @!P0 BRA `(.L_x_320) ;  /* 0xfffffffc00f08947 */ /* 0x002fea000383ffff */
[----:B------:R-:W-:Y:S05]  /*10900*/  BRA `(.L_x_333) ;  /* 0xfffffff800e47947 */ /* 0x000fea000383ffff */
.L_x_334:
[----:B------:R-:W-:-:S00]  /*10910*/  BRA `(.L_x_334) ;  /* 0xfffffffc00fc7947 */ /* 0x000fc0000383ffff */
[----:B------:R-:W-:-:S00]  /*10920*/  NOP ;  /* 0x0000000000007918 */ /* 0x000fc00000000000 */
        /* <DEDUP_REMOVED lines=13> */
.L_x_335:


//--------------------- .nv.shared._ZN7cutlass13device_kernelINS_4gemm6kernel13GemmUniversalIN4cute5tupleIJiiiiEEENS1_10collective13CollectiveMmaINS1_37MainloopSm90TmaGmmaWarpSpecializedFP8ILi4ENS5_IJNS4_1CILi2EEESB_NSA_ILi1EEEEEENS1_32KernelTmaWarpSpecializedPingpongEEENS5_IJNSA_ILi64EEENSA_ILi256EEENSA_ILi128EEEEEENS_12float_e4m3_tENS5_IJlSC_lEEESK_SL_NS4_8TiledMMAINS4_8MMA_AtomIJNS4_4SM904GMMA31MMA_64x256x32_F32E4M3E4M3_SS_TNILNSP_7ScaleInE1ELSR_1EEEEEENS4_6LayoutINS5_IJSC_SC_SC_EEENS5_IJNSA_ILi0EEESW_SW_EEEEENS5_IJNS4_10UnderscoreESZ_SZ_EEEEENS4_23SM90_TMA_LOAD_MULTICASTENS4_14ComposedLayoutINS4_7SwizzleILi3ELi4ELi3EEENS4_18smem_ptr_flag_bitsILi8EEENSU_INS5_IJNSA_ILi8EEESI_EEENS5_IJSI_SC_EEEEEEEvNS4_8identityES12_S1C_vS1D_EENS_8epilogue10collective6detail29Sm90TmaWarpSpecializedAdapterINS1G_15DefaultEpilogueISK_SL_SL_NS1F_6thread17LinearCombinationISK_Li1EffLNS1K_9ScaleType4KindE0ELNS_15FloatRoundStyleE2ESK_EENS1_15EpilogueDefaultEEEEEvvEEEEvNT_6ParamsE --------------------------
	.section	.nv.shared._ZN7cutlass13device_kernelINS_4gemm6kernel13GemmUniversalIN4cute5tupleIJiiiiEEENS1_10collective13CollectiveMmaINS1_37MainloopSm90TmaGmmaWarpSpecializedFP8ILi4ENS5_IJNS4_1CILi2EEESB_NSA_ILi1EEEEEENS1_32KernelTmaWarpSpecializedPingpongEEENS5_IJNSA_ILi64EEENSA_ILi256EEENSA_ILi128EEEEEENS_12float_e4m3_tENS5_IJlSC_lEEESK_SL_NS4_8TiledMMAINS4_8MMA_AtomIJNS4_4SM904GMMA31MMA_64x256x32_F32E4M3E4M3_SS_TNILNSP_7ScaleInE1ELSR_1EEEEEENS4_6LayoutINS5_IJSC_SC_SC_EEENS5_IJNSA_ILi0EEESW_SW_EEEEENS5_IJNS4_10UnderscoreESZ_SZ_EEEEENS4_23SM90_TMA_LOAD_MULTICASTENS4_14ComposedLayoutINS4_7SwizzleILi3ELi4ELi3EEENS4_18smem_ptr_flag_bitsILi8EEENSU_INS5_IJNSA_ILi8EEESI_EEENS5_IJSI_SC_EEEEEEEvNS4_8identityES12_S1C_vS1D_EENS_8epilogue10collective6detail29Sm90TmaWarpSpecializedAdapterINS1G_15DefaultEpilogueISK_SL_SL_NS1F_6thread17LinearCombinationISK_Li1EffLNS1K_9ScaleType4KindE0ELNS_15FloatRoundStyleE2ESK_EENS1_15EpilogueDefaultEEEEEvvEEEEvNT_6ParamsE,"aw",@nobits
	.sectionflags	@""
	.align	16
	.zero		1024


//--------------------- .nv.shared.reserved.0     --------------------------
	.section	.nv.shared.reserved.0,"aw",@nobits
	.weak		__nv_reservedSMEM_offset_0_alias
	.size		__nv_reservedSMEM_offset_0_alias, 0, 0
	.other		__nv_reservedSMEM_offset_0_alias,@"STO_CUDA_RESERVED_SHARED STV_DEFAULT"
__nv_reservedSMEM_offset_0_alias:
	.zero		0


//--------------------- .nv.global                --------------------------
	.section	.nv.global,"aw",@nobits
.nv.global:
	.type		_ZN39_INTERNAL_4dfc5df6_4_k_cu_08d10fe0_39054cute1_E,@object
	.size		_ZN39_INTERNAL_4dfc5df6_4_k_cu_08d10fe0_39054cute1_E,(_ZN39_INTERNAL_4dfc5df6_4_k_cu_08d10fe0_39054cuda3std3__45__cpo6cbeginE - _ZN39_INTERNAL_4dfc5df6_4_k_cu_08d10fe0_39054cute1_E)
_ZN39_INTERNAL_4dfc5df6_4_k_cu_08d10fe0_39054cute1_E:
	.zero		1
	.type		_ZN39_INTERNAL_4dfc5df6_4_k_cu_08d10fe0_39054cuda3std3__45__cpo6cbeginE,@object
	.size		_ZN39_INTERNAL_4dfc5df6_4_k_cu_08d10fe0_39054cuda3std3__45__cpo6cbeginE,(_ZN39_INTERNAL_4dfc5df6_4_k_cu_08d10fe0_39054cuda3std3__48in_placeE - _ZN39_INTERNAL_4dfc5df6_4_k_cu_08d10fe0_39054cuda3std3__45__cpo6cbeginE)
_ZN39_INTERNAL_4dfc5df6_4_k_cu_08d10fe0_39054cuda3std3__45__cpo6cbeginE:
	.zero		1
	.type		_ZN39_INTERNAL_4dfc5df6_4_k_cu_08d10fe0_39054cuda3std3__48in_placeE,@object
	.size		_ZN39_INTERNAL_4dfc5df6_4_k_cu_08d10fe0_39054cuda3std3__48in_placeE,(_ZN39_INTERNAL_4dfc5df6_4_k_cu_08d10fe0_39054cuda3std6ranges3__45__cpo9iter_moveE - _ZN39_INTERNAL_4dfc5df6_4_k_cu_08d10fe0_39054cuda3std3__48in_placeE)
_ZN39_INTERNAL_4dfc5df6_4_k_cu_08d10fe0_39054cuda3std3__48in_placeE:
	.zero		1
	.type		_ZN39_INTERNAL_4dfc5df6_4_k_cu_08d10fe0_39054cuda3std6ranges3__45__cpo9iter_moveE,@object
	.size		_ZN39_INTERNAL_4dfc5df6_4_k_cu_08d10fe0_39054cuda3std6ranges3__45__cpo9iter_moveE,(_ZN39_INTERNAL_4dfc5df6_4_k_cu_08d10fe0_39054cuda3std3__45__cpo5beginE - _ZN39_INTERNAL_4dfc5df6_4_k_cu_08d10fe0_39054cuda3std6ranges3__45__cpo9iter_moveE)
_ZN39_INTERNAL_4dfc5df6_4_k_cu_08d10fe0_39054cuda3std6ranges3__45__cpo9iter_moveE:
	.zero		1
	.type		_ZN39_INTERNAL_4dfc5df6_4_k_cu_08d10fe0_39054cuda3std3__45__cpo5beginE,@object
	.size		_ZN39_INTERNAL_4dfc5df6_4_k_cu_08d10fe0_39054cuda3std3__45__cpo5beginE,(_ZN39_INTERNAL_4dfc5df6_4_k_cu_08d10fe0_39054cuda3std3__441_GLOBAL__N__4dfc5df6_4_k_cu_08d10fe0_39056ignoreE - _ZN39_INTERNAL_4dfc5df6_4_k_cu_08d10fe0_39054cuda3std3__45__cpo5beginE)
_ZN39_INTERNAL_4dfc5df6_4_k_cu_08d10fe0_39054cuda3std3__45__cpo5beginE:
	.zero		1
	.type		_ZN39_INTERNAL_4dfc5df6_4_k_cu_08d10fe0_39054cuda3std3__441_GLOBAL__N__4dfc5df6_4_k_cu_08d10fe0_39056ignoreE,@object
	.size		_ZN39_INTERNAL_4dfc5df6_4_k_cu_08d10fe0_39054cuda3std3__441_GLOBAL__N__4dfc5df6_4_k_cu_08d10fe0_39056ignoreE,(_ZN39_INTERNAL_4dfc5df6_4_k_cu_08d10fe0_39054cute7productE - _ZN39_INTERNAL_4dfc5df6_4_k_cu_08d10fe0_39054cuda3std3__441_GLOBAL__N__4dfc5df6_4_k_cu_08d10fe0_39056ignoreE)
_ZN39_INTERNAL_4dfc5df6_4_k_cu_08d10fe0_39054cuda3std3__441_GLOBAL__N__4dfc5df6_4_k_cu_08d10fe0_39056ignoreE:
	.zero		1
	.type		_ZN39_INTERNAL_4dfc5df6_4_k_cu_08d10fe0_39054cute7productE,@object
	.size		_ZN39_INTERNAL_4dfc5df6_4_k_cu_08d10fe0_39054cute7productE,(_ZN39_INTERNAL_4dfc5df6_4_k_cu_08d10fe0_39054cuda3std3__45__cpo3endE - _ZN39_INTERNAL_4dfc5df6_4_k_cu_08d10fe0_39054cute7productE)
_ZN39_INTERNAL_4dfc5df6_4_k_cu_08d10fe0_39054cute7productE:
	.zero		1
	.type		_ZN39_INTERNAL_4dfc5df6_4_k_cu_08d10fe0_39054cuda3std3__45__cpo3endE,@object
	.size		_ZN39_INTERNAL_4dfc5df6_4_k_cu_08d10fe0_39054cuda3std3__45__cpo3endE,(_ZN39_INTERNAL_4dfc5df6_4_k_cu_08d10fe0_39054cuda3std3__419piecewise_constructE - _ZN39_INTERNAL_4dfc5df6_4_k_cu_08d10fe0_39054cuda3std3__45__cpo3endE)
_ZN39_INTERNAL_4dfc5df6_4_k_cu_08d10fe0_39054cuda3std3__45__cpo3endE:
	.zero		1
	.type		_ZN39_INTERNAL_4dfc5df6_4_k_cu_08d10fe0_39054cuda3std3__419piecewise_constructE,@object
	.size		_ZN39_INTERNAL_4dfc5df6_4_k_cu_08d10fe0_39054cuda3std3__419piecewise_constructE,(_ZN39_INTERNAL_4dfc5df6_4_k_cu_08d10fe0_39054cuda3std3__45__cpo4cendE - _ZN39_INTERNAL_4dfc5df6_4_k_cu_08d10fe0_39054cuda3std3__419piecewise_constructE)
_ZN39_INTERNAL_4dfc5df6_4_k_cu_08d10fe0_39054cuda3std3__419piecewise_constructE:
	.zero		1
	.type		_ZN39_INTERNAL_4dfc5df6_4_k_cu_08d10fe0_39054cuda3std3__45__cpo4cendE,@object
	.size		_ZN39_INTERNAL_4dfc5df6_4_k_cu_08d10fe0_39054cuda3std3__45__cpo4cendE,(_ZN39_INTERNAL_4dfc5df6_4_k_cu_08d10fe0_39054cuda3std6ranges3__45__cpo4swapE - _ZN39_INTERNAL_4dfc5df6_4_k_cu_08d10fe0_39054cuda3std3__45__cpo4cendE)
_ZN39_INTERNAL_4dfc5df6_4_k_cu_08d10fe0_39054cuda3std3__45__cpo4cendE:
	.zero		1
	.type		_ZN39_INTERNAL_4dfc5df6_4_k_cu_08d10fe0_39054cuda3std6ranges3__45__cpo4swapE,@object
	.size		_ZN39_INTERNAL_4dfc5df6_4_k_cu_08d10fe0_39054cuda3std6ranges3__45__cpo4swapE,(.L_7 - _ZN39_INTERNAL_4dfc5df6_4_k_cu_08d10fe0_39054cuda3std6ranges3__45__cpo4swapE)
_ZN39_INTERNAL_4dfc5df6_4_k_cu_08d10fe0_39054cuda3std6ranges3__45__cpo4swapE:
	.zero		1
.L_7:


//--------------------- .nv.constant0._ZN7cutlass13device_kernelINS_4gemm6kernel13GemmUniversalIN4cute5tupleIJiiiiEEENS1_10collective13CollectiveMmaINS1_37MainloopSm90TmaGmmaWarpSpecializedFP8ILi4ENS5_IJNS4_1CILi2EEESB_NSA_ILi1EEEEEENS1_32KernelTmaWarpSpecializedPingpongEEENS5_IJNSA_ILi64EEENSA_ILi256EEENSA_ILi128EEEEEENS_12float_e4m3_tENS5_IJlSC_lEEESK_SL_NS4_8TiledMMAINS4_8MMA_AtomIJNS4_4SM904GMMA31MMA_64x256x32_F32E4M3E4M3_SS_TNILNSP_7ScaleInE1ELSR_1EEEEEENS4_6LayoutINS5_IJSC_SC_SC_EEENS5_IJNSA_ILi0EEESW_SW_EEEEENS5_IJNS4_10UnderscoreESZ_SZ_EEEEENS4_23SM90_TMA_LOAD_MULTICASTENS4_14ComposedLayoutINS4_7SwizzleILi3ELi4ELi3EEENS4_18smem_ptr_flag_bitsILi8EEENSU_INS5_IJNSA_ILi8EEESI_EEENS5_IJSI_SC_EEEEEEEvNS4_8identityES12_S1C_vS1D_EENS_8epilogue10collective6detail29Sm90TmaWarpSpecializedAdapterINS1G_15DefaultEpilogueISK_SL_SL_NS1F_6thread17LinearCombinationISK_Li1EffLNS1K_9ScaleType4KindE0ELNS_15FloatRoundStyleE2ESK_EENS1_15EpilogueDefaultEEEEEvvEEEEvNT_6ParamsE --------------------------
	.section	.nv.constant0._ZN7cutlass13device_kernelINS_4gemm6kernel13GemmUniversalIN4cute5tupleIJiiiiEEENS1_10collective13CollectiveMmaINS1_37MainloopSm90TmaGmmaWarpSpecializedFP8ILi4ENS5_IJNS4_1CILi2EEESB_NSA_ILi1EEEEEENS1_32KernelTmaWarpSpecializedPingpongEEENS5_IJNSA_ILi64EEENSA_ILi256EEENSA_ILi128EEEEEENS_12float_e4m3_tENS5_IJlSC_lEEESK_SL_NS4_8TiledMMAINS4_8MMA_AtomIJNS4_4SM904GMMA31MMA_64x256x32_F32E4M3E4M3_SS_TNILNSP_7ScaleInE1ELSR_1EEEEEENS4_6LayoutINS5_IJSC_SC_SC_EEENS5_IJNSA_ILi0EEESW_SW_EEEEENS5_IJNS4_10UnderscoreESZ_SZ_EEEEENS4_23SM90_TMA_LOAD_MULTICASTENS4_14ComposedLayoutINS4_7SwizzleILi3ELi4ELi3EEENS4_18smem_ptr_flag_bitsILi8EEENSU_INS5_IJNSA_ILi8EEESI_EEENS5_IJSI_SC_EEEEEEEvNS4_8identityES12_S1C_vS1D_EENS_8epilogue10collective6detail29Sm90TmaWarpSpecializedAdapterINS1G_15DefaultEpilogueISK_SL_SL_NS1F_6thread17LinearCombinationISK_Li1EffLNS1K_9ScaleType4KindE0ELNS_15FloatRoundStyleE2ESK_EENS1_15EpilogueDefaultEEEEEvvEEEEvNT_6ParamsE,"a",@progbits
	.sectionflags	@""
	.align	4
.nv.constant0._ZN7cutlass13device_kernelINS_4gemm6kernel13GemmUniversalIN4cute5tupleIJiiiiEEENS1_10collective13CollectiveMmaINS1_37MainloopSm90TmaGmmaWarpSpecializedFP8ILi4ENS5_IJNS4_1CILi2EEESB_NSA_ILi1EEEEEENS1_32KernelTmaWarpSpecializedPingpongEEENS5_IJNSA_ILi64EEENSA_ILi256EEENSA_ILi128EEEEEENS_12float_e4m3_tENS5_IJlSC_lEEESK_SL_NS4_8TiledMMAINS4_8MMA_AtomIJNS4_4SM904GMMA31MMA_64x256x32_F32E4M3E4M3_SS_TNILNSP_7ScaleInE1ELSR_1EEEEEENS4_6LayoutINS5_IJSC_SC_SC_EEENS5_IJNSA_ILi0EEESW_SW_EEEEENS5_IJNS4_10UnderscoreESZ_SZ_EEEEENS4_23SM90_TMA_LOAD_MULTICASTENS4_14ComposedLayoutINS4_7SwizzleILi3ELi4ELi3EEENS4_18smem_ptr_flag_bitsILi8EEENSU_INS5_IJNSA_ILi8EEESI_EEENS5_IJSI_SC_EEEEEEEvNS4_8identityES12_S1C_vS1D_EENS_8epilogue10collective6detail29Sm90TmaWarpSpecializedAdapterINS1G_15DefaultEpilogueISK_SL_SL_NS1F_6thread17LinearCombinationISK_Li1EffLNS1K_9ScaleType4KindE0ELNS_15FloatRoundStyleE2ESK_EENS1_15EpilogueDefaultEEEEEvvEEEEvNT_6ParamsE:
	.zero		1664


//--------------------- SYMBOLS --------------------------

	.type		.nv.reservedSmem.offset0,@object
	.size		.nv.reservedSmem.offset0,0x4
